//
// Generated by NVIDIA NVVM Compiler
//
// Compiler Build ID: CL-36424714
// Cuda compilation tools, release 13.0, V13.0.88
// Based on NVVM 20.0.0
//

.version 9.0
.target sm_100
.address_size 64

	// .globl	_Z19forwardKernalHiddenP19NeuralNetworkDevicePdS1_

.visible .entry _Z19forwardKernalHiddenP19NeuralNetworkDevicePdS1_(
	.param .u64 .ptr .align 1 _Z19forwardKernalHiddenP19NeuralNetworkDevicePdS1__param_0,
	.param .u64 .ptr .align 1 _Z19forwardKernalHiddenP19NeuralNetworkDevicePdS1__param_1,
	.param .u64 .ptr .align 1 _Z19forwardKernalHiddenP19NeuralNetworkDevicePdS1__param_2
)
{
	.reg .pred 	%p<2>;
	.reg .b32 	%r<6>;
	.reg .b64 	%rd<45>;
	.reg .b64 	%fd<29>;

	ld.param.u64 	%rd9, [_Z19forwardKernalHiddenP19NeuralNetworkDevicePdS1__param_0];
	ld.param.u64 	%rd10, [_Z19forwardKernalHiddenP19NeuralNetworkDevicePdS1__param_1];
	ld.param.u64 	%rd11, [_Z19forwardKernalHiddenP19NeuralNetworkDevicePdS1__param_2];
	cvta.to.global.u64 	%rd12, %rd10;
	cvta.to.global.u64 	%rd13, %rd11;
	cvta.to.global.u64 	%rd1, %rd9;
	mov.u32 	%r4, %tid.x;
	ld.global.u64 	%rd14, [%rd1+16];
	cvta.to.global.u64 	%rd15, %rd14;
	mul.wide.u32 	%rd16, %r4, 8;
	add.s64 	%rd17, %rd15, %rd16;
	ld.global.f64 	%fd28, [%rd17];
	add.s64 	%rd2, %rd13, %rd16;
	st.global.f64 	[%rd2], %fd28;
	mul.wide.u32 	%rd18, %r4, 6272;
	or.b64  	%rd44, %rd18, 32;
	add.s64 	%rd43, %rd12, 32;
	mov.b32 	%r5, 0;
$L__BB0_1:
	ld.global.u64 	%rd19, [%rd1];
	cvta.to.global.u64 	%rd20, %rd19;
	add.s64 	%rd21, %rd20, %rd44;
	ld.global.f64 	%fd4, [%rd21+-32];
	ld.global.f64 	%fd5, [%rd43+-32];
	fma.rn.f64 	%fd6, %fd4, %fd5, %fd28;
	st.global.f64 	[%rd2], %fd6;
	ld.global.u64 	%rd22, [%rd1];
	cvta.to.global.u64 	%rd23, %rd22;
	add.s64 	%rd24, %rd23, %rd44;
	ld.global.f64 	%fd7, [%rd24+-24];
	ld.global.f64 	%fd8, [%rd43+-24];
	fma.rn.f64 	%fd9, %fd7, %fd8, %fd6;
	st.global.f64 	[%rd2], %fd9;
	ld.global.u64 	%rd25, [%rd1];
	cvta.to.global.u64 	%rd26, %rd25;
	add.s64 	%rd27, %rd26, %rd44;
	ld.global.f64 	%fd10, [%rd27+-16];
	ld.global.f64 	%fd11, [%rd43+-16];
	fma.rn.f64 	%fd12, %fd10, %fd11, %fd9;
	st.global.f64 	[%rd2], %fd12;
	ld.global.u64 	%rd28, [%rd1];
	cvta.to.global.u64 	%rd29, %rd28;
	add.s64 	%rd30, %rd29, %rd44;
	ld.global.f64 	%fd13, [%rd30+-8];
	ld.global.f64 	%fd14, [%rd43+-8];
	fma.rn.f64 	%fd15, %fd13, %fd14, %fd12;
	st.global.f64 	[%rd2], %fd15;
	ld.global.u64 	%rd31, [%rd1];
	cvta.to.global.u64 	%rd32, %rd31;
	add.s64 	%rd33, %rd32, %rd44;
	ld.global.f64 	%fd16, [%rd33];
	ld.global.f64 	%fd17, [%rd43];
	fma.rn.f64 	%fd18, %fd16, %fd17, %fd15;
	st.global.f64 	[%rd2], %fd18;
	ld.global.u64 	%rd34, [%rd1];
	cvta.to.global.u64 	%rd35, %rd34;
	add.s64 	%rd36, %rd35, %rd44;
	ld.global.f64 	%fd19, [%rd36+8];
	ld.global.f64 	%fd20, [%rd43+8];
	fma.rn.f64 	%fd21, %fd19, %fd20, %fd18;
	st.global.f64 	[%rd2], %fd21;
	ld.global.u64 	%rd37, [%rd1];
	cvta.to.global.u64 	%rd38, %rd37;
	add.s64 	%rd39, %rd38, %rd44;
	ld.global.f64 	%fd22, [%rd39+16];
	ld.global.f64 	%fd23, [%rd43+16];
	fma.rn.f64 	%fd24, %fd22, %fd23, %fd21;
	st.global.f64 	[%rd2], %fd24;
	ld.global.u64 	%rd40, [%rd1];
	cvta.to.global.u64 	%rd41, %rd40;
	add.s64 	%rd42, %rd41, %rd44;
	ld.global.f64 	%fd25, [%rd42+24];
	ld.global.f64 	%fd26, [%rd43+24];
	fma.rn.f64 	%fd28, %fd25, %fd26, %fd24;
	st.global.f64 	[%rd2], %fd28;
	add.s32 	%r5, %r5, 8;
	add.s64 	%rd44, %rd44, 64;
	add.s64 	%rd43, %rd43, 64;
	setp.ne.s32 	%p1, %r5, 784;
	@%p1 bra 	$L__BB0_1;
	max.f64 	%fd27, %fd28, 0d0000000000000000;
	st.global.f64 	[%rd2], %fd27;
	ret;

}
	// .globl	_Z19forwardKernalOutputP19NeuralNetworkDevicePdS1_
.visible .entry _Z19forwardKernalOutputP19NeuralNetworkDevicePdS1_(
	.param .u64 .ptr .align 1 _Z19forwardKernalOutputP19NeuralNetworkDevicePdS1__param_0,
	.param .u64 .ptr .align 1 _Z19forwardKernalOutputP19NeuralNetworkDevicePdS1__param_1,
	.param .u64 .ptr .align 1 _Z19forwardKernalOutputP19NeuralNetworkDevicePdS1__param_2
)
{
	.reg .pred 	%p<2>;
	.reg .b32 	%r<6>;
	.reg .b64 	%rd<25>;
	.reg .b64 	%fd<53>;

	ld.param.u64 	%rd8, [_Z19forwardKernalOutputP19NeuralNetworkDevicePdS1__param_0];
	ld.param.u64 	%rd9, [_Z19forwardKernalOutputP19NeuralNetworkDevicePdS1__param_1];
	ld.param.u64 	%rd7, [_Z19forwardKernalOutputP19NeuralNetworkDevicePdS1__param_2];
	cvta.to.global.u64 	%rd10, %rd9;
	cvta.to.global.u64 	%rd11, %rd8;
	mov.u32 	%r1, %tid.x;
	ld.global.u64 	%rd12, [%rd11+24];
	cvta.to.global.u64 	%rd13, %rd12;
	mul.wide.u32 	%rd14, %r1, 8;
	add.s64 	%rd15, %rd13, %rd14;
	ld.global.f64 	%fd52, [%rd15];
	ld.global.u64 	%rd16, [%rd11+8];
	cvta.to.global.u64 	%rd17, %rd16;
	mul.wide.u32 	%rd18, %r1, 1024;
	add.s64 	%rd19, %rd18, %rd17;
	add.s64 	%rd24, %rd19, 64;
	add.s64 	%rd23, %rd10, 64;
	mov.b32 	%r5, 0;
$L__BB1_1:
	ld.global.f64 	%fd4, [%rd24+-64];
	ld.global.f64 	%fd5, [%rd23+-64];
	fma.rn.f64 	%fd6, %fd4, %fd5, %fd52;
	ld.global.f64 	%fd7, [%rd24+-56];
	ld.global.f64 	%fd8, [%rd23+-56];
	fma.rn.f64 	%fd9, %fd7, %fd8, %fd6;
	ld.global.f64 	%fd10, [%rd24+-48];
	ld.global.f64 	%fd11, [%rd23+-48];
	fma.rn.f64 	%fd12, %fd10, %fd11, %fd9;
	ld.global.f64 	%fd13, [%rd24+-40];
	ld.global.f64 	%fd14, [%rd23+-40];
	fma.rn.f64 	%fd15, %fd13, %fd14, %fd12;
	ld.global.f64 	%fd16, [%rd24+-32];
	ld.global.f64 	%fd17, [%rd23+-32];
	fma.rn.f64 	%fd18, %fd16, %fd17, %fd15;
	ld.global.f64 	%fd19, [%rd24+-24];
	ld.global.f64 	%fd20, [%rd23+-24];
	fma.rn.f64 	%fd21, %fd19, %fd20, %fd18;
	ld.global.f64 	%fd22, [%rd24+-16];
	ld.global.f64 	%fd23, [%rd23+-16];
	fma.rn.f64 	%fd24, %fd22, %fd23, %fd21;
	ld.global.f64 	%fd25, [%rd24+-8];
	ld.global.f64 	%fd26, [%rd23+-8];
	fma.rn.f64 	%fd27, %fd25, %fd26, %fd24;
	ld.global.f64 	%fd28, [%rd24];
	ld.global.f64 	%fd29, [%rd23];
	fma.rn.f64 	%fd30, %fd28, %fd29, %fd27;
	ld.global.f64 	%fd31, [%rd24+8];
	ld.global.f64 	%fd32, [%rd23+8];
	fma.rn.f64 	%fd33, %fd31, %fd32, %fd30;
	ld.global.f64 	%fd34, [%rd24+16];
	ld.global.f64 	%fd35, [%rd23+16];
	fma.rn.f64 	%fd36, %fd34, %fd35, %fd33;
	ld.global.f64 	%fd37, [%rd24+24];
	ld.global.f64 	%fd38, [%rd23+24];
	fma.rn.f64 	%fd39, %fd37, %fd38, %fd36;
	ld.global.f64 	%fd40, [%rd24+32];
	ld.global.f64 	%fd41, [%rd23+32];
	fma.rn.f64 	%fd42, %fd40, %fd41, %fd39;
	ld.global.f64 	%fd43, [%rd24+40];
	ld.global.f64 	%fd44, [%rd23+40];
	fma.rn.f64 	%fd45, %fd43, %fd44, %fd42;
	ld.global.f64 	%fd46, [%rd24+48];
	ld.global.f64 	%fd47, [%rd23+48];
	fma.rn.f64 	%fd48, %fd46, %fd47, %fd45;
	ld.global.f64 	%fd49, [%rd24+56];
	ld.global.f64 	%fd50, [%rd23+56];
	fma.rn.f64 	%fd52, %fd49, %fd50, %fd48;
	add.s32 	%r5, %r5, 16;
	add.s64 	%rd24, %rd24, 128;
	add.s64 	%rd23, %rd23, 128;
	setp.ne.s32 	%p1, %r5, 128;
	@%p1 bra 	$L__BB1_1;
	cvta.to.global.u64 	%rd20, %rd7;
	max.f64 	%fd51, %fd52, 0d0000000000000000;
	add.s64 	%rd22, %rd20, %rd14;
	st.global.f64 	[%rd22], %fd51;
	ret;

}
	// .globl	_Z18applySoftMaxDevicePd
.visible .entry _Z18applySoftMaxDevicePd(
	.param .u64 .ptr .align 1 _Z18applySoftMaxDevicePd_param_0
)
{
	.reg .pred 	%p<31>;
	.reg .b32 	%r<151>;
	.reg .b32 	%f<21>;
	.reg .b64 	%rd<3>;
	.reg .b64 	%fd<271>;

	ld.param.u64 	%rd2, [_Z18applySoftMaxDevicePd_param_0];
	cvta.to.global.u64 	%rd1, %rd2;
	ld.global.f64 	%fd1, [%rd1];
	fma.rn.f64 	%fd51, %fd1, 0d3FF71547652B82FE, 0d4338000000000000;
	{
	.reg .b32 %temp; 
	mov.b64 	{%r1, %temp}, %fd51;
	}
	mov.f64 	%fd52, 0dC338000000000000;
	add.rn.f64 	%fd53, %fd51, %fd52;
	fma.rn.f64 	%fd54, %fd53, 0dBFE62E42FEFA39EF, %fd1;
	fma.rn.f64 	%fd55, %fd53, 0dBC7ABC9E3B39803F, %fd54;
	fma.rn.f64 	%fd56, %fd55, 0d3E5ADE1569CE2BDF, 0d3E928AF3FCA213EA;
	fma.rn.f64 	%fd57, %fd56, %fd55, 0d3EC71DEE62401315;
	fma.rn.f64 	%fd58, %fd57, %fd55, 0d3EFA01997C89EB71;
	fma.rn.f64 	%fd59, %fd58, %fd55, 0d3F2A01A014761F65;
	fma.rn.f64 	%fd60, %fd59, %fd55, 0d3F56C16C1852B7AF;
	fma.rn.f64 	%fd61, %fd60, %fd55, 0d3F81111111122322;
	fma.rn.f64 	%fd62, %fd61, %fd55, 0d3FA55555555502A1;
	fma.rn.f64 	%fd63, %fd62, %fd55, 0d3FC5555555555511;
	fma.rn.f64 	%fd64, %fd63, %fd55, 0d3FE000000000000B;
	fma.rn.f64 	%fd65, %fd64, %fd55, 0d3FF0000000000000;
	fma.rn.f64 	%fd66, %fd65, %fd55, 0d3FF0000000000000;
	{
	.reg .b32 %temp; 
	mov.b64 	{%r2, %temp}, %fd66;
	}
	{
	.reg .b32 %temp; 
	mov.b64 	{%temp, %r3}, %fd66;
	}
	shl.b32 	%r31, %r1, 20;
	add.s32 	%r32, %r31, %r3;
	mov.b64 	%fd261, {%r2, %r32};
	{
	.reg .b32 %temp; 
	mov.b64 	{%temp, %r33}, %fd1;
	}
	mov.b32 	%f11, %r33;
	abs.f32 	%f1, %f11;
	setp.lt.f32 	%p1, %f1, 0f4086232B;
	@%p1 bra 	$L__BB2_3;
	setp.lt.f64 	%p2, %fd1, 0d0000000000000000;
	add.f64 	%fd67, %fd1, 0d7FF0000000000000;
	selp.f64 	%fd261, 0d0000000000000000, %fd67, %p2;
	setp.geu.f32 	%p3, %f1, 0f40874800;
	@%p3 bra 	$L__BB2_3;
	shr.u32 	%r34, %r1, 31;
	add.s32 	%r35, %r1, %r34;
	shr.s32 	%r36, %r35, 1;
	shl.b32 	%r37, %r36, 20;
	add.s32 	%r38, %r3, %r37;
	mov.b64 	%fd68, {%r2, %r38};
	sub.s32 	%r39, %r1, %r36;
	shl.b32 	%r40, %r39, 20;
	add.s32 	%r41, %r40, 1072693248;
	mov.b32 	%r42, 0;
	mov.b64 	%fd69, {%r42, %r41};
	mul.f64 	%fd261, %fd69, %fd68;
$L__BB2_3:
	ld.global.f64 	%fd6, [%rd1+8];
	fma.rn.f64 	%fd70, %fd6, 0d3FF71547652B82FE, 0d4338000000000000;
	{
	.reg .b32 %temp; 
	mov.b64 	{%r4, %temp}, %fd70;
	}
	mov.f64 	%fd71, 0dC338000000000000;
	add.rn.f64 	%fd72, %fd70, %fd71;
	fma.rn.f64 	%fd73, %fd72, 0dBFE62E42FEFA39EF, %fd6;
	fma.rn.f64 	%fd74, %fd72, 0dBC7ABC9E3B39803F, %fd73;
	fma.rn.f64 	%fd75, %fd74, 0d3E5ADE1569CE2BDF, 0d3E928AF3FCA213EA;
	fma.rn.f64 	%fd76, %fd75, %fd74, 0d3EC71DEE62401315;
	fma.rn.f64 	%fd77, %fd76, %fd74, 0d3EFA01997C89EB71;
	fma.rn.f64 	%fd78, %fd77, %fd74, 0d3F2A01A014761F65;
	fma.rn.f64 	%fd79, %fd78, %fd74, 0d3F56C16C1852B7AF;
	fma.rn.f64 	%fd80, %fd79, %fd74, 0d3F81111111122322;
	fma.rn.f64 	%fd81, %fd80, %fd74, 0d3FA55555555502A1;
	fma.rn.f64 	%fd82, %fd81, %fd74, 0d3FC5555555555511;
	fma.rn.f64 	%fd83, %fd82, %fd74, 0d3FE000000000000B;
	fma.rn.f64 	%fd84, %fd83, %fd74, 0d3FF0000000000000;
	fma.rn.f64 	%fd85, %fd84, %fd74, 0d3FF0000000000000;
	{
	.reg .b32 %temp; 
	mov.b64 	{%r5, %temp}, %fd85;
	}
	{
	.reg .b32 %temp; 
	mov.b64 	{%temp, %r6}, %fd85;
	}
	shl.b32 	%r43, %r4, 20;
	add.s32 	%r44, %r43, %r6;
	mov.b64 	%fd262, {%r5, %r44};
	{
	.reg .b32 %temp; 
	mov.b64 	{%temp, %r45}, %fd6;
	}
	mov.b32 	%f12, %r45;
	abs.f32 	%f2, %f12;
	setp.lt.f32 	%p4, %f2, 0f4086232B;
	@%p4 bra 	$L__BB2_6;
	setp.lt.f64 	%p5, %fd6, 0d0000000000000000;
	add.f64 	%fd86, %fd6, 0d7FF0000000000000;
	selp.f64 	%fd262, 0d0000000000000000, %fd86, %p5;
	setp.geu.f32 	%p6, %f2, 0f40874800;
	@%p6 bra 	$L__BB2_6;
	shr.u32 	%r46, %r4, 31;
	add.s32 	%r47, %r4, %r46;
	shr.s32 	%r48, %r47, 1;
	shl.b32 	%r49, %r48, 20;
	add.s32 	%r50, %r6, %r49;
	mov.b64 	%fd87, {%r5, %r50};
	sub.s32 	%r51, %r4, %r48;
	shl.b32 	%r52, %r51, 20;
	add.s32 	%r53, %r52, 1072693248;
	mov.b32 	%r54, 0;
	mov.b64 	%fd88, {%r54, %r53};
	mul.f64 	%fd262, %fd88, %fd87;
$L__BB2_6:
	ld.global.f64 	%fd11, [%rd1+16];
	fma.rn.f64 	%fd89, %fd11, 0d3FF71547652B82FE, 0d4338000000000000;
	{
	.reg .b32 %temp; 
	mov.b64 	{%r7, %temp}, %fd89;
	}
	mov.f64 	%fd90, 0dC338000000000000;
	add.rn.f64 	%fd91, %fd89, %fd90;
	fma.rn.f64 	%fd92, %fd91, 0dBFE62E42FEFA39EF, %fd11;
	fma.rn.f64 	%fd93, %fd91, 0dBC7ABC9E3B39803F, %fd92;
	fma.rn.f64 	%fd94, %fd93, 0d3E5ADE1569CE2BDF, 0d3E928AF3FCA213EA;
	fma.rn.f64 	%fd95, %fd94, %fd93, 0d3EC71DEE62401315;
	fma.rn.f64 	%fd96, %fd95, %fd93, 0d3EFA01997C89EB71;
	fma.rn.f64 	%fd97, %fd96, %fd93, 0d3F2A01A014761F65;
	fma.rn.f64 	%fd98, %fd97, %fd93, 0d3F56C16C1852B7AF;
	fma.rn.f64 	%fd99, %fd98, %fd93, 0d3F81111111122322;
	fma.rn.f64 	%fd100, %fd99, %fd93, 0d3FA55555555502A1;
	fma.rn.f64 	%fd101, %fd100, %fd93, 0d3FC5555555555511;
	fma.rn.f64 	%fd102, %fd101, %fd93, 0d3FE000000000000B;
	fma.rn.f64 	%fd103, %fd102, %fd93, 0d3FF0000000000000;
	fma.rn.f64 	%fd104, %fd103, %fd93, 0d3FF0000000000000;
	{
	.reg .b32 %temp; 
	mov.b64 	{%r8, %temp}, %fd104;
	}
	{
	.reg .b32 %temp; 
	mov.b64 	{%temp, %r9}, %fd104;
	}
	shl.b32 	%r55, %r7, 20;
	add.s32 	%r56, %r55, %r9;
	mov.b64 	%fd263, {%r8, %r56};
	{
	.reg .b32 %temp; 
	mov.b64 	{%temp, %r57}, %fd11;
	}
	mov.b32 	%f13, %r57;
	abs.f32 	%f3, %f13;
	setp.lt.f32 	%p7, %f3, 0f4086232B;
	@%p7 bra 	$L__BB2_9;
	setp.lt.f64 	%p8, %fd11, 0d0000000000000000;
	add.f64 	%fd105, %fd11, 0d7FF0000000000000;
	selp.f64 	%fd263, 0d0000000000000000, %fd105, %p8;
	setp.geu.f32 	%p9, %f3, 0f40874800;
	@%p9 bra 	$L__BB2_9;
	shr.u32 	%r58, %r7, 31;
	add.s32 	%r59, %r7, %r58;
	shr.s32 	%r60, %r59, 1;
	shl.b32 	%r61, %r60, 20;
	add.s32 	%r62, %r9, %r61;
	mov.b64 	%fd106, {%r8, %r62};
	sub.s32 	%r63, %r7, %r60;
	shl.b32 	%r64, %r63, 20;
	add.s32 	%r65, %r64, 1072693248;
	mov.b32 	%r66, 0;
	mov.b64 	%fd107, {%r66, %r65};
	mul.f64 	%fd263, %fd107, %fd106;
$L__BB2_9:
	ld.global.f64 	%fd16, [%rd1+24];
	fma.rn.f64 	%fd108, %fd16, 0d3FF71547652B82FE, 0d4338000000000000;
	{
	.reg .b32 %temp; 
	mov.b64 	{%r10, %temp}, %fd108;
	}
	mov.f64 	%fd109, 0dC338000000000000;
	add.rn.f64 	%fd110, %fd108, %fd109;
	fma.rn.f64 	%fd111, %fd110, 0dBFE62E42FEFA39EF, %fd16;
	fma.rn.f64 	%fd112, %fd110, 0dBC7ABC9E3B39803F, %fd111;
	fma.rn.f64 	%fd113, %fd112, 0d3E5ADE1569CE2BDF, 0d3E928AF3FCA213EA;
	fma.rn.f64 	%fd114, %fd113, %fd112, 0d3EC71DEE62401315;
	fma.rn.f64 	%fd115, %fd114, %fd112, 0d3EFA01997C89EB71;
	fma.rn.f64 	%fd116, %fd115, %fd112, 0d3F2A01A014761F65;
	fma.rn.f64 	%fd117, %fd116, %fd112, 0d3F56C16C1852B7AF;
	fma.rn.f64 	%fd118, %fd117, %fd112, 0d3F81111111122322;
	fma.rn.f64 	%fd119, %fd118, %fd112, 0d3FA55555555502A1;
	fma.rn.f64 	%fd120, %fd119, %fd112, 0d3FC5555555555511;
	fma.rn.f64 	%fd121, %fd120, %fd112, 0d3FE000000000000B;
	fma.rn.f64 	%fd122, %fd121, %fd112, 0d3FF0000000000000;
	fma.rn.f64 	%fd123, %fd122, %fd112, 0d3FF0000000000000;
	{
	.reg .b32 %temp; 
	mov.b64 	{%r11, %temp}, %fd123;
	}
	{
	.reg .b32 %temp; 
	mov.b64 	{%temp, %r12}, %fd123;
	}
	shl.b32 	%r67, %r10, 20;
	add.s32 	%r68, %r67, %r12;
	mov.b64 	%fd264, {%r11, %r68};
	{
	.reg .b32 %temp; 
	mov.b64 	{%temp, %r69}, %fd16;
	}
	mov.b32 	%f14, %r69;
	abs.f32 	%f4, %f14;
	setp.lt.f32 	%p10, %f4, 0f4086232B;
	@%p10 bra 	$L__BB2_12;
	setp.lt.f64 	%p11, %fd16, 0d0000000000000000;
	add.f64 	%fd124, %fd16, 0d7FF0000000000000;
	selp.f64 	%fd264, 0d0000000000000000, %fd124, %p11;
	setp.geu.f32 	%p12, %f4, 0f40874800;
	@%p12 bra 	$L__BB2_12;
	shr.u32 	%r70, %r10, 31;
	add.s32 	%r71, %r10, %r70;
	shr.s32 	%r72, %r71, 1;
	shl.b32 	%r73, %r72, 20;
	add.s32 	%r74, %r12, %r73;
	mov.b64 	%fd125, {%r11, %r74};
	sub.s32 	%r75, %r10, %r72;
	shl.b32 	%r76, %r75, 20;
	add.s32 	%r77, %r76, 1072693248;
	mov.b32 	%r78, 0;
	mov.b64 	%fd126, {%r78, %r77};
	mul.f64 	%fd264, %fd126, %fd125;
$L__BB2_12:
	ld.global.f64 	%fd21, [%rd1+32];
	fma.rn.f64 	%fd127, %fd21, 0d3FF71547652B82FE, 0d4338000000000000;
	{
	.reg .b32 %temp; 
	mov.b64 	{%r13, %temp}, %fd127;
	}
	mov.f64 	%fd128, 0dC338000000000000;
	add.rn.f64 	%fd129, %fd127, %fd128;
	fma.rn.f64 	%fd130, %fd129, 0dBFE62E42FEFA39EF, %fd21;
	fma.rn.f64 	%fd131, %fd129, 0dBC7ABC9E3B39803F, %fd130;
	fma.rn.f64 	%fd132, %fd131, 0d3E5ADE1569CE2BDF, 0d3E928AF3FCA213EA;
	fma.rn.f64 	%fd133, %fd132, %fd131, 0d3EC71DEE62401315;
	fma.rn.f64 	%fd134, %fd133, %fd131, 0d3EFA01997C89EB71;
	fma.rn.f64 	%fd135, %fd134, %fd131, 0d3F2A01A014761F65;
	fma.rn.f64 	%fd136, %fd135, %fd131, 0d3F56C16C1852B7AF;
	fma.rn.f64 	%fd137, %fd136, %fd131, 0d3F81111111122322;
	fma.rn.f64 	%fd138, %fd137, %fd131, 0d3FA55555555502A1;
	fma.rn.f64 	%fd139, %fd138, %fd131, 0d3FC5555555555511;
	fma.rn.f64 	%fd140, %fd139, %fd131, 0d3FE000000000000B;
	fma.rn.f64 	%fd141, %fd140, %fd131, 0d3FF0000000000000;
	fma.rn.f64 	%fd142, %fd141, %fd131, 0d3FF0000000000000;
	{
	.reg .b32 %temp; 
	mov.b64 	{%r14, %temp}, %fd142;
	}
	{
	.reg .b32 %temp; 
	mov.b64 	{%temp, %r15}, %fd142;
	}
	shl.b32 	%r79, %r13, 20;
	add.s32 	%r80, %r79, %r15;
	mov.b64 	%fd265, {%r14, %r80};
	{
	.reg .b32 %temp; 
	mov.b64 	{%temp, %r81}, %fd21;
	}
	mov.b32 	%f15, %r81;
	abs.f32 	%f5, %f15;
	setp.lt.f32 	%p13, %f5, 0f4086232B;
	@%p13 bra 	$L__BB2_15;
	setp.lt.f64 	%p14, %fd21, 0d0000000000000000;
	add.f64 	%fd143, %fd21, 0d7FF0000000000000;
	selp.f64 	%fd265, 0d0000000000000000, %fd143, %p14;
	setp.geu.f32 	%p15, %f5, 0f40874800;
	@%p15 bra 	$L__BB2_15;
	shr.u32 	%r82, %r13, 31;
	add.s32 	%r83, %r13, %r82;
	shr.s32 	%r84, %r83, 1;
	shl.b32 	%r85, %r84, 20;
	add.s32 	%r86, %r15, %r85;
	mov.b64 	%fd144, {%r14, %r86};
	sub.s32 	%r87, %r13, %r84;
	shl.b32 	%r88, %r87, 20;
	add.s32 	%r89, %r88, 1072693248;
	mov.b32 	%r90, 0;
	mov.b64 	%fd145, {%r90, %r89};
	mul.f64 	%fd265, %fd145, %fd144;
$L__BB2_15:
	ld.global.f64 	%fd26, [%rd1+40];
	fma.rn.f64 	%fd146, %fd26, 0d3FF71547652B82FE, 0d4338000000000000;
	{
	.reg .b32 %temp; 
	mov.b64 	{%r16, %temp}, %fd146;
	}
	mov.f64 	%fd147, 0dC338000000000000;
	add.rn.f64 	%fd148, %fd146, %fd147;
	fma.rn.f64 	%fd149, %fd148, 0dBFE62E42FEFA39EF, %fd26;
	fma.rn.f64 	%fd150, %fd148, 0dBC7ABC9E3B39803F, %fd149;
	fma.rn.f64 	%fd151, %fd150, 0d3E5ADE1569CE2BDF, 0d3E928AF3FCA213EA;
	fma.rn.f64 	%fd152, %fd151, %fd150, 0d3EC71DEE62401315;
	fma.rn.f64 	%fd153, %fd152, %fd150, 0d3EFA01997C89EB71;
	fma.rn.f64 	%fd154, %fd153, %fd150, 0d3F2A01A014761F65;
	fma.rn.f64 	%fd155, %fd154, %fd150, 0d3F56C16C1852B7AF;
	fma.rn.f64 	%fd156, %fd155, %fd150, 0d3F81111111122322;
	fma.rn.f64 	%fd157, %fd156, %fd150, 0d3FA55555555502A1;
	fma.rn.f64 	%fd158, %fd157, %fd150, 0d3FC5555555555511;
	fma.rn.f64 	%fd159, %fd158, %fd150, 0d3FE000000000000B;
	fma.rn.f64 	%fd160, %fd159, %fd150, 0d3FF0000000000000;
	fma.rn.f64 	%fd161, %fd160, %fd150, 0d3FF0000000000000;
	{
	.reg .b32 %temp; 
	mov.b64 	{%r17, %temp}, %fd161;
	}
	{
	.reg .b32 %temp; 
	mov.b64 	{%temp, %r18}, %fd161;
	}
	shl.b32 	%r91, %r16, 20;
	add.s32 	%r92, %r91, %r18;
	mov.b64 	%fd266, {%r17, %r92};
	{
	.reg .b32 %temp; 
	mov.b64 	{%temp, %r93}, %fd26;
	}
	mov.b32 	%f16, %r93;
	abs.f32 	%f6, %f16;
	setp.lt.f32 	%p16, %f6, 0f4086232B;
	@%p16 bra 	$L__BB2_18;
	setp.lt.f64 	%p17, %fd26, 0d0000000000000000;
	add.f64 	%fd162, %fd26, 0d7FF0000000000000;
	selp.f64 	%fd266, 0d0000000000000000, %fd162, %p17;
	setp.geu.f32 	%p18, %f6, 0f40874800;
	@%p18 bra 	$L__BB2_18;
	shr.u32 	%r94, %r16, 31;
	add.s32 	%r95, %r16, %r94;
	shr.s32 	%r96, %r95, 1;
	shl.b32 	%r97, %r96, 20;
	add.s32 	%r98, %r18, %r97;
	mov.b64 	%fd163, {%r17, %r98};
	sub.s32 	%r99, %r16, %r96;
	shl.b32 	%r100, %r99, 20;
	add.s32 	%r101, %r100, 1072693248;
	mov.b32 	%r102, 0;
	mov.b64 	%fd164, {%r102, %r101};
	mul.f64 	%fd266, %fd164, %fd163;
$L__BB2_18:
	ld.global.f64 	%fd31, [%rd1+48];
	fma.rn.f64 	%fd165, %fd31, 0d3FF71547652B82FE, 0d4338000000000000;
	{
	.reg .b32 %temp; 
	mov.b64 	{%r19, %temp}, %fd165;
	}
	mov.f64 	%fd166, 0dC338000000000000;
	add.rn.f64 	%fd167, %fd165, %fd166;
	fma.rn.f64 	%fd168, %fd167, 0dBFE62E42FEFA39EF, %fd31;
	fma.rn.f64 	%fd169, %fd167, 0dBC7ABC9E3B39803F, %fd168;
	fma.rn.f64 	%fd170, %fd169, 0d3E5ADE1569CE2BDF, 0d3E928AF3FCA213EA;
	fma.rn.f64 	%fd171, %fd170, %fd169, 0d3EC71DEE62401315;
	fma.rn.f64 	%fd172, %fd171, %fd169, 0d3EFA01997C89EB71;
	fma.rn.f64 	%fd173, %fd172, %fd169, 0d3F2A01A014761F65;
	fma.rn.f64 	%fd174, %fd173, %fd169, 0d3F56C16C1852B7AF;
	fma.rn.f64 	%fd175, %fd174, %fd169, 0d3F81111111122322;
	fma.rn.f64 	%fd176, %fd175, %fd169, 0d3FA55555555502A1;
	fma.rn.f64 	%fd177, %fd176, %fd169, 0d3FC5555555555511;
	fma.rn.f64 	%fd178, %fd177, %fd169, 0d3FE000000000000B;
	fma.rn.f64 	%fd179, %fd178, %fd169, 0d3FF0000000000000;
	fma.rn.f64 	%fd180, %fd179, %fd169, 0d3FF0000000000000;
	{
	.reg .b32 %temp; 
	mov.b64 	{%r20, %temp}, %fd180;
	}
	{
	.reg .b32 %temp; 
	mov.b64 	{%temp, %r21}, %fd180;
	}
	shl.b32 	%r103, %r19, 20;
	add.s32 	%r104, %r103, %r21;
	mov.b64 	%fd267, {%r20, %r104};
	{
	.reg .b32 %temp; 
	mov.b64 	{%temp, %r105}, %fd31;
	}
	mov.b32 	%f17, %r105;
	abs.f32 	%f7, %f17;
	setp.lt.f32 	%p19, %f7, 0f4086232B;
	@%p19 bra 	$L__BB2_21;
	setp.lt.f64 	%p20, %fd31, 0d0000000000000000;
	add.f64 	%fd181, %fd31, 0d7FF0000000000000;
	selp.f64 	%fd267, 0d0000000000000000, %fd181, %p20;
	setp.geu.f32 	%p21, %f7, 0f40874800;
	@%p21 bra 	$L__BB2_21;
	shr.u32 	%r106, %r19, 31;
	add.s32 	%r107, %r19, %r106;
	shr.s32 	%r108, %r107, 1;
	shl.b32 	%r109, %r108, 20;
	add.s32 	%r110, %r21, %r109;
	mov.b64 	%fd182, {%r20, %r110};
	sub.s32 	%r111, %r19, %r108;
	shl.b32 	%r112, %r111, 20;
	add.s32 	%r113, %r112, 1072693248;
	mov.b32 	%r114, 0;
	mov.b64 	%fd183, {%r114, %r113};
	mul.f64 	%fd267, %fd183, %fd182;
$L__BB2_21:
	ld.global.f64 	%fd36, [%rd1+56];
	fma.rn.f64 	%fd184, %fd36, 0d3FF71547652B82FE, 0d4338000000000000;
	{
	.reg .b32 %temp; 
	mov.b64 	{%r22, %temp}, %fd184;
	}
	mov.f64 	%fd185, 0dC338000000000000;
	add.rn.f64 	%fd186, %fd184, %fd185;
	fma.rn.f64 	%fd187, %fd186, 0dBFE62E42FEFA39EF, %fd36;
	fma.rn.f64 	%fd188, %fd186, 0dBC7ABC9E3B39803F, %fd187;
	fma.rn.f64 	%fd189, %fd188, 0d3E5ADE1569CE2BDF, 0d3E928AF3FCA213EA;
	fma.rn.f64 	%fd190, %fd189, %fd188, 0d3EC71DEE62401315;
	fma.rn.f64 	%fd191, %fd190, %fd188, 0d3EFA01997C89EB71;
	fma.rn.f64 	%fd192, %fd191, %fd188, 0d3F2A01A014761F65;
	fma.rn.f64 	%fd193, %fd192, %fd188, 0d3F56C16C1852B7AF;
	fma.rn.f64 	%fd194, %fd193, %fd188, 0d3F81111111122322;
	fma.rn.f64 	%fd195, %fd194, %fd188, 0d3FA55555555502A1;
	fma.rn.f64 	%fd196, %fd195, %fd188, 0d3FC5555555555511;
	fma.rn.f64 	%fd197, %fd196, %fd188, 0d3FE000000000000B;
	fma.rn.f64 	%fd198, %fd197, %fd188, 0d3FF0000000000000;
	fma.rn.f64 	%fd199, %fd198, %fd188, 0d3FF0000000000000;
	{
	.reg .b32 %temp; 
	mov.b64 	{%r23, %temp}, %fd199;
	}
	{
	.reg .b32 %temp; 
	mov.b64 	{%temp, %r24}, %fd199;
	}
	shl.b32 	%r115, %r22, 20;
	add.s32 	%r116, %r115, %r24;
	mov.b64 	%fd268, {%r23, %r116};
	{
	.reg .b32 %temp; 
	mov.b64 	{%temp, %r117}, %fd36;
	}
	mov.b32 	%f18, %r117;
	abs.f32 	%f8, %f18;
	setp.lt.f32 	%p22, %f8, 0f4086232B;
	@%p22 bra 	$L__BB2_24;
	setp.lt.f64 	%p23, %fd36, 0d0000000000000000;
	add.f64 	%fd200, %fd36, 0d7FF0000000000000;
	selp.f64 	%fd268, 0d0000000000000000, %fd200, %p23;
	setp.geu.f32 	%p24, %f8, 0f40874800;
	@%p24 bra 	$L__BB2_24;
	shr.u32 	%r118, %r22, 31;
	add.s32 	%r119, %r22, %r118;
	shr.s32 	%r120, %r119, 1;
	shl.b32 	%r121, %r120, 20;
	add.s32 	%r122, %r24, %r121;
	mov.b64 	%fd201, {%r23, %r122};
	sub.s32 	%r123, %r22, %r120;
	shl.b32 	%r124, %r123, 20;
	add.s32 	%r125, %r124, 1072693248;
	mov.b32 	%r126, 0;
	mov.b64 	%fd202, {%r126, %r125};
	mul.f64 	%fd268, %fd202, %fd201;
$L__BB2_24:
	ld.global.f64 	%fd41, [%rd1+64];
	fma.rn.f64 	%fd203, %fd41, 0d3FF71547652B82FE, 0d4338000000000000;
	{
	.reg .b32 %temp; 
	mov.b64 	{%r25, %temp}, %fd203;
	}
	mov.f64 	%fd204, 0dC338000000000000;
	add.rn.f64 	%fd205, %fd203, %fd204;
	fma.rn.f64 	%fd206, %fd205, 0dBFE62E42FEFA39EF, %fd41;
	fma.rn.f64 	%fd207, %fd205, 0dBC7ABC9E3B39803F, %fd206;
	fma.rn.f64 	%fd208, %fd207, 0d3E5ADE1569CE2BDF, 0d3E928AF3FCA213EA;
	fma.rn.f64 	%fd209, %fd208, %fd207, 0d3EC71DEE62401315;
	fma.rn.f64 	%fd210, %fd209, %fd207, 0d3EFA01997C89EB71;
	fma.rn.f64 	%fd211, %fd210, %fd207, 0d3F2A01A014761F65;
	fma.rn.f64 	%fd212, %fd211, %fd207, 0d3F56C16C1852B7AF;
	fma.rn.f64 	%fd213, %fd212, %fd207, 0d3F81111111122322;
	fma.rn.f64 	%fd214, %fd213, %fd207, 0d3FA55555555502A1;
	fma.rn.f64 	%fd215, %fd214, %fd207, 0d3FC5555555555511;
	fma.rn.f64 	%fd216, %fd215, %fd207, 0d3FE000000000000B;
	fma.rn.f64 	%fd217, %fd216, %fd207, 0d3FF0000000000000;
	fma.rn.f64 	%fd218, %fd217, %fd207, 0d3FF0000000000000;
	{
	.reg .b32 %temp; 
	mov.b64 	{%r26, %temp}, %fd218;
	}
	{
	.reg .b32 %temp; 
	mov.b64 	{%temp, %r27}, %fd218;
	}
	shl.b32 	%r127, %r25, 20;
	add.s32 	%r128, %r127, %r27;
	mov.b64 	%fd269, {%r26, %r128};
	{
	.reg .b32 %temp; 
	mov.b64 	{%temp, %r129}, %fd41;
	}
	mov.b32 	%f19, %r129;
	abs.f32 	%f9, %f19;
	setp.lt.f32 	%p25, %f9, 0f4086232B;
	@%p25 bra 	$L__BB2_27;
	setp.lt.f64 	%p26, %fd41, 0d0000000000000000;
	add.f64 	%fd219, %fd41, 0d7FF0000000000000;
	selp.f64 	%fd269, 0d0000000000000000, %fd219, %p26;
	setp.geu.f32 	%p27, %f9, 0f40874800;
	@%p27 bra 	$L__BB2_27;
	shr.u32 	%r130, %r25, 31;
	add.s32 	%r131, %r25, %r130;
	shr.s32 	%r132, %r131, 1;
	shl.b32 	%r133, %r132, 20;
	add.s32 	%r134, %r27, %r133;
	mov.b64 	%fd220, {%r26, %r134};
	sub.s32 	%r135, %r25, %r132;
	shl.b32 	%r136, %r135, 20;
	add.s32 	%r137, %r136, 1072693248;
	mov.b32 	%r138, 0;
	mov.b64 	%fd221, {%r138, %r137};
	mul.f64 	%fd269, %fd221, %fd220;
$L__BB2_27:
	ld.global.f64 	%fd46, [%rd1+72];
	fma.rn.f64 	%fd222, %fd46, 0d3FF71547652B82FE, 0d4338000000000000;
	{
	.reg .b32 %temp; 
	mov.b64 	{%r28, %temp}, %fd222;
	}
	mov.f64 	%fd223, 0dC338000000000000;
	add.rn.f64 	%fd224, %fd222, %fd223;
	fma.rn.f64 	%fd225, %fd224, 0dBFE62E42FEFA39EF, %fd46;
	fma.rn.f64 	%fd226, %fd224, 0dBC7ABC9E3B39803F, %fd225;
	fma.rn.f64 	%fd227, %fd226, 0d3E5ADE1569CE2BDF, 0d3E928AF3FCA213EA;
	fma.rn.f64 	%fd228, %fd227, %fd226, 0d3EC71DEE62401315;
	fma.rn.f64 	%fd229, %fd228, %fd226, 0d3EFA01997C89EB71;
	fma.rn.f64 	%fd230, %fd229, %fd226, 0d3F2A01A014761F65;
	fma.rn.f64 	%fd231, %fd230, %fd226, 0d3F56C16C1852B7AF;
	fma.rn.f64 	%fd232, %fd231, %fd226, 0d3F81111111122322;
	fma.rn.f64 	%fd233, %fd232, %fd226, 0d3FA55555555502A1;
	fma.rn.f64 	%fd234, %fd233, %fd226, 0d3FC5555555555511;
	fma.rn.f64 	%fd235, %fd234, %fd226, 0d3FE000000000000B;
	fma.rn.f64 	%fd236, %fd235, %fd226, 0d3FF0000000000000;
	fma.rn.f64 	%fd237, %fd236, %fd226, 0d3FF0000000000000;
	{
	.reg .b32 %temp; 
	mov.b64 	{%r29, %temp}, %fd237;
	}
	{
	.reg .b32 %temp; 
	mov.b64 	{%temp, %r30}, %fd237;
	}
	shl.b32 	%r139, %r28, 20;
	add.s32 	%r140, %r139, %r30;
	mov.b64 	%fd270, {%r29, %r140};
	{
	.reg .b32 %temp; 
	mov.b64 	{%temp, %r141}, %fd46;
	}
	mov.b32 	%f20, %r141;
	abs.f32 	%f10, %f20;
	setp.lt.f32 	%p28, %f10, 0f4086232B;
	@%p28 bra 	$L__BB2_30;
	setp.lt.f64 	%p29, %fd46, 0d0000000000000000;
	add.f64 	%fd238, %fd46, 0d7FF0000000000000;
	selp.f64 	%fd270, 0d0000000000000000, %fd238, %p29;
	setp.geu.f32 	%p30, %f10, 0f40874800;
	@%p30 bra 	$L__BB2_30;
	shr.u32 	%r142, %r28, 31;
	add.s32 	%r143, %r28, %r142;
	shr.s32 	%r144, %r143, 1;
	shl.b32 	%r145, %r144, 20;
	add.s32 	%r146, %r30, %r145;
	mov.b64 	%fd239, {%r29, %r146};
	sub.s32 	%r147, %r28, %r144;
	shl.b32 	%r148, %r147, 20;
	add.s32 	%r149, %r148, 1072693248;
	mov.b32 	%r150, 0;
	mov.b64 	%fd240, {%r150, %r149};
	mul.f64 	%fd270, %fd240, %fd239;
$L__BB2_30:
	add.f64 	%fd241, %fd261, 0d0000000000000000;
	add.f64 	%fd242, %fd241, %fd262;
	add.f64 	%fd243, %fd242, %fd263;
	add.f64 	%fd244, %fd243, %fd264;
	add.f64 	%fd245, %fd244, %fd265;
	add.f64 	%fd246, %fd245, %fd266;
	add.f64 	%fd247, %fd246, %fd267;
	add.f64 	%fd248, %fd247, %fd268;
	add.f64 	%fd249, %fd248, %fd269;
	add.f64 	%fd250, %fd249, %fd270;
	div.rn.f64 	%fd251, %fd261, %fd250;
	st.global.f64 	[%rd1], %fd251;
	div.rn.f64 	%fd252, %fd262, %fd250;
	st.global.f64 	[%rd1+8], %fd252;
	div.rn.f64 	%fd253, %fd263, %fd250;
	st.global.f64 	[%rd1+16], %fd253;
	div.rn.f64 	%fd254, %fd264, %fd250;
	st.global.f64 	[%rd1+24], %fd254;
	div.rn.f64 	%fd255, %fd265, %fd250;
	st.global.f64 	[%rd1+32], %fd255;
	div.rn.f64 	%fd256, %fd266, %fd250;
	st.global.f64 	[%rd1+40], %fd256;
	div.rn.f64 	%fd257, %fd267, %fd250;
	st.global.f64 	[%rd1+48], %fd257;
	div.rn.f64 	%fd258, %fd268, %fd250;
	st.global.f64 	[%rd1+56], %fd258;
	div.rn.f64 	%fd259, %fd269, %fd250;
	st.global.f64 	[%rd1+64], %fd259;
	div.rn.f64 	%fd260, %fd270, %fd250;
	st.global.f64 	[%rd1+72], %fd260;
	ret;

}
	// .globl	_Z22computerOutputGradientPdS_S_
.visible .entry _Z22computerOutputGradientPdS_S_(
	.param .u64 .ptr .align 1 _Z22computerOutputGradientPdS_S__param_0,
	.param .u64 .ptr .align 1 _Z22computerOutputGradientPdS_S__param_1,
	.param .u64 .ptr .align 1 _Z22computerOutputGradientPdS_S__param_2
)
{
	.reg .b32 	%r<2>;
	.reg .b64 	%rd<11>;
	.reg .b64 	%fd<4>;

	ld.param.u64 	%rd1, [_Z22computerOutputGradientPdS_S__param_0];
	ld.param.u64 	%rd2, [_Z22computerOutputGradientPdS_S__param_1];
	ld.param.u64 	%rd3, [_Z22computerOutputGradientPdS_S__param_2];
	cvta.to.global.u64 	%rd4, %rd3;
	cvta.to.global.u64 	%rd5, %rd2;
	cvta.to.global.u64 	%rd6, %rd1;
	mov.u32 	%r1, %tid.x;
	mul.wide.u32 	%rd7, %r1, 8;
	add.s64 	%rd8, %rd6, %rd7;
	ld.global.f64 	%fd1, [%rd8];
	add.s64 	%rd9, %rd5, %rd7;
	ld.global.f64 	%fd2, [%rd9];
	sub.f64 	%fd3, %fd1, %fd2;
	add.s64 	%rd10, %rd4, %rd7;
	st.global.f64 	[%rd10], %fd3;
	ret;

}
	// .globl	_Z22computerHiddenGradientP19NeuralNetworkDevicePdS1_S1_
.visible .entry _Z22computerHiddenGradientP19NeuralNetworkDevicePdS1_S1_(
	.param .u64 .ptr .align 1 _Z22computerHiddenGradientP19NeuralNetworkDevicePdS1_S1__param_0,
	.param .u64 .ptr .align 1 _Z22computerHiddenGradientP19NeuralNetworkDevicePdS1_S1__param_1,
	.param .u64 .ptr .align 1 _Z22computerHiddenGradientP19NeuralNetworkDevicePdS1_S1__param_2,
	.param .u64 .ptr .align 1 _Z22computerHiddenGradientP19NeuralNetworkDevicePdS1_S1__param_3
)
{
	.reg .pred 	%p<2>;
	.reg .b32 	%r<2>;
	.reg .b64 	%rd<43>;
	.reg .b64 	%fd<34>;

	ld.param.u64 	%rd1, [_Z22computerHiddenGradientP19NeuralNetworkDevicePdS1_S1__param_0];
	ld.param.u64 	%rd2, [_Z22computerHiddenGradientP19NeuralNetworkDevicePdS1_S1__param_1];
	ld.param.u64 	%rd3, [_Z22computerHiddenGradientP19NeuralNetworkDevicePdS1_S1__param_2];
	ld.param.u64 	%rd4, [_Z22computerHiddenGradientP19NeuralNetworkDevicePdS1_S1__param_3];
	cvta.to.global.u64 	%rd5, %rd3;
	mov.u32 	%r1, %tid.x;
	mul.wide.u32 	%rd6, %r1, 8;
	add.s64 	%rd7, %rd5, %rd6;
	mov.b64 	%rd8, 0;
	st.global.u64 	[%rd7], %rd8;
	cvta.to.global.u64 	%rd9, %rd1;
	cvta.to.global.u64 	%rd10, %rd2;
	ld.global.u64 	%rd11, [%rd9+8];
	cvta.to.global.u64 	%rd12, %rd11;
	add.s64 	%rd13, %rd12, %rd6;
	ld.global.f64 	%fd1, [%rd13];
	ld.global.f64 	%fd2, [%rd10];
	fma.rn.f64 	%fd3, %fd1, %fd2, 0d0000000000000000;
	st.global.f64 	[%rd7], %fd3;
	ld.global.u64 	%rd14, [%rd9+8];
	cvta.to.global.u64 	%rd15, %rd14;
	add.s64 	%rd16, %rd15, %rd6;
	ld.global.f64 	%fd4, [%rd16+1024];
	ld.global.f64 	%fd5, [%rd10+8];
	fma.rn.f64 	%fd6, %fd4, %fd5, %fd3;
	st.global.f64 	[%rd7], %fd6;
	ld.global.u64 	%rd17, [%rd9+8];
	cvta.to.global.u64 	%rd18, %rd17;
	add.s64 	%rd19, %rd18, %rd6;
	ld.global.f64 	%fd7, [%rd19+2048];
	ld.global.f64 	%fd8, [%rd10+16];
	fma.rn.f64 	%fd9, %fd7, %fd8, %fd6;
	st.global.f64 	[%rd7], %fd9;
	ld.global.u64 	%rd20, [%rd9+8];
	cvta.to.global.u64 	%rd21, %rd20;
	add.s64 	%rd22, %rd21, %rd6;
	ld.global.f64 	%fd10, [%rd22+3072];
	ld.global.f64 	%fd11, [%rd10+24];
	fma.rn.f64 	%fd12, %fd10, %fd11, %fd9;
	st.global.f64 	[%rd7], %fd12;
	ld.global.u64 	%rd23, [%rd9+8];
	cvta.to.global.u64 	%rd24, %rd23;
	add.s64 	%rd25, %rd24, %rd6;
	ld.global.f64 	%fd13, [%rd25+4096];
	ld.global.f64 	%fd14, [%rd10+32];
	fma.rn.f64 	%fd15, %fd13, %fd14, %fd12;
	st.global.f64 	[%rd7], %fd15;
	ld.global.u64 	%rd26, [%rd9+8];
	cvta.to.global.u64 	%rd27, %rd26;
	add.s64 	%rd28, %rd27, %rd6;
	ld.global.f64 	%fd16, [%rd28+5120];
	ld.global.f64 	%fd17, [%rd10+40];
	fma.rn.f64 	%fd18, %fd16, %fd17, %fd15;
	st.global.f64 	[%rd7], %fd18;
	ld.global.u64 	%rd29, [%rd9+8];
	cvta.to.global.u64 	%rd30, %rd29;
	add.s64 	%rd31, %rd30, %rd6;
	ld.global.f64 	%fd19, [%rd31+6144];
	ld.global.f64 	%fd20, [%rd10+48];
	fma.rn.f64 	%fd21, %fd19, %fd20, %fd18;
	st.global.f64 	[%rd7], %fd21;
	ld.global.u64 	%rd32, [%rd9+8];
	cvta.to.global.u64 	%rd33, %rd32;
	add.s64 	%rd34, %rd33, %rd6;
	ld.global.f64 	%fd22, [%rd34+7168];
	ld.global.f64 	%fd23, [%rd10+56];
	fma.rn.f64 	%fd24, %fd22, %fd23, %fd21;
	st.global.f64 	[%rd7], %fd24;
	ld.global.u64 	%rd35, [%rd9+8];
	cvta.to.global.u64 	%rd36, %rd35;
	add.s64 	%rd37, %rd36, %rd6;
	ld.global.f64 	%fd25, [%rd37+8192];
	ld.global.f64 	%fd26, [%rd10+64];
	fma.rn.f64 	%fd27, %fd25, %fd26, %fd24;
	st.global.f64 	[%rd7], %fd27;
	ld.global.u64 	%rd38, [%rd9+8];
	cvta.to.global.u64 	%rd39, %rd38;
	add.s64 	%rd40, %rd39, %rd6;
	ld.global.f64 	%fd28, [%rd40+9216];
	ld.global.f64 	%fd29, [%rd10+72];
	fma.rn.f64 	%fd30, %fd28, %fd29, %fd27;
	st.global.f64 	[%rd7], %fd30;
	cvta.to.global.u64 	%rd41, %rd4;
	add.s64 	%rd42, %rd41, %rd6;
	ld.global.f64 	%fd31, [%rd42];
	setp.gt.f64 	%p1, %fd31, 0d0000000000000000;
	selp.f64 	%fd32, 0d3FF0000000000000, 0d0000000000000000, %p1;
	mul.f64 	%fd33, %fd30, %fd32;
	st.global.f64 	[%rd7], %fd33;
	ret;

}
	// .globl	_Z17updateOutputLayerP19NeuralNetworkDevicePdS1_
.visible .entry _Z17updateOutputLayerP19NeuralNetworkDevicePdS1_(
	.param .u64 .ptr .align 1 _Z17updateOutputLayerP19NeuralNetworkDevicePdS1__param_0,
	.param .u64 .ptr .align 1 _Z17updateOutputLayerP19NeuralNetworkDevicePdS1__param_1,
	.param .u64 .ptr .align 1 _Z17updateOutputLayerP19NeuralNetworkDevicePdS1__param_2
)
{
	.reg .pred 	%p<2>;
	.reg .b32 	%r<5>;
	.reg .b64 	%rd<19>;
	.reg .b64 	%fd<9>;

	ld.param.u64 	%rd3, [_Z17updateOutputLayerP19NeuralNetworkDevicePdS1__param_0];
	ld.param.u64 	%rd4, [_Z17updateOutputLayerP19NeuralNetworkDevicePdS1__param_1];
	ld.param.u64 	%rd5, [_Z17updateOutputLayerP19NeuralNetworkDevicePdS1__param_2];
	cvta.to.global.u64 	%rd1, %rd3;
	cvta.to.global.u64 	%rd6, %rd5;
	cvta.to.global.u64 	%rd7, %rd4;
	mov.u32 	%r1, %ctaid.x;
	mov.u32 	%r2, %tid.x;
	mul.wide.u32 	%rd8, %r1, 8;
	add.s64 	%rd2, %rd7, %rd8;
	ld.global.f64 	%fd1, [%rd2];
	mul.f64 	%fd2, %fd1, 0dBF847AE147AE147B;
	mul.wide.u32 	%rd9, %r2, 8;
	add.s64 	%rd10, %rd6, %rd9;
	ld.global.f64 	%fd3, [%rd10];
	ld.global.u64 	%rd11, [%rd1+8];
	cvta.to.global.u64 	%rd12, %rd11;
	shl.b32 	%r3, %r1, 7;
	add.s32 	%r4, %r3, %r2;
	mul.wide.u32 	%rd13, %r4, 8;
	add.s64 	%rd14, %rd12, %rd13;
	ld.global.f64 	%fd4, [%rd14];
	fma.rn.f64 	%fd5, %fd2, %fd3, %fd4;
	st.global.f64 	[%rd14], %fd5;
	setp.ne.s32 	%p1, %r2, 0;
	@%p1 bra 	$L__BB5_2;
	ld.global.f64 	%fd6, [%rd2];
	ld.global.u64 	%rd15, [%rd1+24];
	cvta.to.global.u64 	%rd16, %rd15;
	add.s64 	%rd18, %rd16, %rd8;
	ld.global.f64 	%fd7, [%rd18];
	fma.rn.f64 	%fd8, %fd6, 0dBF847AE147AE147B, %fd7;
	st.global.f64 	[%rd18], %fd8;
$L__BB5_2:
	ret;

}
	// .globl	_Z17updateHiddenLayerP19NeuralNetworkDevicePdS1_
.visible .entry _Z17updateHiddenLayerP19NeuralNetworkDevicePdS1_(
	.param .u64 .ptr .align 1 _Z17updateHiddenLayerP19NeuralNetworkDevicePdS1__param_0,
	.param .u64 .ptr .align 1 _Z17updateHiddenLayerP19NeuralNetworkDevicePdS1__param_1,
	.param .u64 .ptr .align 1 _Z17updateHiddenLayerP19NeuralNetworkDevicePdS1__param_2
)
{
	.reg .pred 	%p<2>;
	.reg .b32 	%r<4>;
	.reg .b64 	%rd<19>;
	.reg .b64 	%fd<9>;

	ld.param.u64 	%rd3, [_Z17updateHiddenLayerP19NeuralNetworkDevicePdS1__param_0];
	ld.param.u64 	%rd4, [_Z17updateHiddenLayerP19NeuralNetworkDevicePdS1__param_1];
	ld.param.u64 	%rd5, [_Z17updateHiddenLayerP19NeuralNetworkDevicePdS1__param_2];
	cvta.to.global.u64 	%rd1, %rd3;
	cvta.to.global.u64 	%rd6, %rd5;
	cvta.to.global.u64 	%rd7, %rd4;
	mov.u32 	%r1, %ctaid.x;
	mov.u32 	%r2, %tid.x;
	mul.wide.u32 	%rd8, %r1, 8;
	add.s64 	%rd2, %rd7, %rd8;
	ld.global.f64 	%fd1, [%rd2];
	mul.f64 	%fd2, %fd1, 0dBF847AE147AE147B;
	mul.wide.u32 	%rd9, %r2, 8;
	add.s64 	%rd10, %rd6, %rd9;
	ld.global.f64 	%fd3, [%rd10];
	ld.global.u64 	%rd11, [%rd1];
	cvta.to.global.u64 	%rd12, %rd11;
	mad.lo.s32 	%r3, %r1, 784, %r2;
	mul.wide.u32 	%rd13, %r3, 8;
	add.s64 	%rd14, %rd12, %rd13;
	ld.global.f64 	%fd4, [%rd14];
	fma.rn.f64 	%fd5, %fd2, %fd3, %fd4;
	st.global.f64 	[%rd14], %fd5;
	setp.ne.s32 	%p1, %r2, 0;
	@%p1 bra 	$L__BB6_2;
	ld.global.f64 	%fd6, [%rd2];
	ld.global.u64 	%rd15, [%rd1+16];
	cvta.to.global.u64 	%rd16, %rd15;
	add.s64 	%rd18, %rd16, %rd8;
	ld.global.f64 	%fd7, [%rd18];
	fma.rn.f64 	%fd8, %fd6, 0dBF847AE147AE147B, %fd7;
	st.global.f64 	[%rd18], %fd8;
$L__BB6_2:
	ret;

}
	// .globl	_Z11findCorrectPdPiS_S_
.visible .entry _Z11findCorrectPdPiS_S_(
	.param .u64 .ptr .align 1 _Z11findCorrectPdPiS_S__param_0,
	.param .u64 .ptr .align 1 _Z11findCorrectPdPiS_S__param_1,
	.param .u64 .ptr .align 1 _Z11findCorrectPdPiS_S__param_2,
	.param .u64 .ptr .align 1 _Z11findCorrectPdPiS_S__param_3
)
{
	.reg .pred 	%p<33>;
	.reg .b32 	%r<83>;
	.reg .b64 	%rd<47>;
	.reg .b64 	%fd<135>;

	ld.param.u64 	%rd10, [_Z11findCorrectPdPiS_S__param_0];
	ld.param.u64 	%rd8, [_Z11findCorrectPdPiS_S__param_1];
	ld.param.u64 	%rd11, [_Z11findCorrectPdPiS_S__param_2];
	ld.param.u64 	%rd12, [_Z11findCorrectPdPiS_S__param_3];
	cvta.to.global.u64 	%rd1, %rd10;
	cvta.to.global.u64 	%rd2, %rd12;
	cvta.to.global.u64 	%rd3, %rd11;
	mov.b32 	%r24, 1127219200;
	mov.b32 	%r25, -2147483648;
	mov.b64 	%fd1, {%r25, %r24};
	ld.global.f64 	%fd128, [%rd1];
	mov.b32 	%r74, 0;
	mov.b64 	%rd46, 0;
$L__BB7_1:
	add.s64 	%rd5, %rd2, %rd46;
	ld.global.f64 	%fd4, [%rd5];
	add.s64 	%rd6, %rd3, %rd46;
	ld.global.f64 	%fd129, [%rd6];
	{
	.reg .b32 %temp; 
	mov.b64 	{%temp, %r75}, %fd129;
	}
	{
	.reg .b32 %temp; 
	mov.b64 	{%r76, %temp}, %fd129;
	}
	setp.gt.s32 	%p1, %r75, 1048575;
	mov.b32 	%r77, -1023;
	@%p1 bra 	$L__BB7_3;
	mul.f64 	%fd129, %fd129, 0d4350000000000000;
	{
	.reg .b32 %temp; 
	mov.b64 	{%temp, %r75}, %fd129;
	}
	{
	.reg .b32 %temp; 
	mov.b64 	{%r76, %temp}, %fd129;
	}
	mov.b32 	%r77, -1077;
$L__BB7_3:
	add.s32 	%r28, %r75, -1;
	setp.gt.u32 	%p2, %r28, 2146435070;
	@%p2 bra 	$L__BB7_7;
	shr.u32 	%r31, %r75, 20;
	add.s32 	%r78, %r77, %r31;
	and.b32  	%r32, %r75, 1048575;
	or.b32  	%r33, %r32, 1072693248;
	mov.b64 	%fd130, {%r76, %r33};
	setp.lt.u32 	%p4, %r33, 1073127583;
	@%p4 bra 	$L__BB7_6;
	{
	.reg .b32 %temp; 
	mov.b64 	{%r34, %temp}, %fd130;
	}
	{
	.reg .b32 %temp; 
	mov.b64 	{%temp, %r35}, %fd130;
	}
	add.s32 	%r36, %r35, -1048576;
	mov.b64 	%fd130, {%r34, %r36};
	add.s32 	%r78, %r78, 1;
$L__BB7_6:
	add.f64 	%fd27, %fd130, 0dBFF0000000000000;
	add.f64 	%fd28, %fd130, 0d3FF0000000000000;
	rcp.approx.ftz.f64 	%fd29, %fd28;
	neg.f64 	%fd30, %fd28;
	fma.rn.f64 	%fd31, %fd30, %fd29, 0d3FF0000000000000;
	fma.rn.f64 	%fd32, %fd31, %fd31, %fd31;
	fma.rn.f64 	%fd33, %fd32, %fd29, %fd29;
	mul.f64 	%fd34, %fd27, %fd33;
	fma.rn.f64 	%fd35, %fd27, %fd33, %fd34;
	mul.f64 	%fd36, %fd35, %fd35;
	fma.rn.f64 	%fd37, %fd36, 0d3EB1380B3AE80F1E, 0d3ED0EE258B7A8B04;
	fma.rn.f64 	%fd38, %fd37, %fd36, 0d3EF3B2669F02676F;
	fma.rn.f64 	%fd39, %fd38, %fd36, 0d3F1745CBA9AB0956;
	fma.rn.f64 	%fd40, %fd39, %fd36, 0d3F3C71C72D1B5154;
	fma.rn.f64 	%fd41, %fd40, %fd36, 0d3F624924923BE72D;
	fma.rn.f64 	%fd42, %fd41, %fd36, 0d3F8999999999A3C4;
	fma.rn.f64 	%fd43, %fd42, %fd36, 0d3FB5555555555554;
	sub.f64 	%fd44, %fd27, %fd35;
	add.f64 	%fd45, %fd44, %fd44;
	neg.f64 	%fd46, %fd35;
	fma.rn.f64 	%fd47, %fd46, %fd27, %fd45;
	mul.f64 	%fd48, %fd33, %fd47;
	mul.f64 	%fd49, %fd36, %fd43;
	fma.rn.f64 	%fd50, %fd49, %fd35, %fd48;
	xor.b32  	%r37, %r78, -2147483648;
	mov.b32 	%r38, 1127219200;
	mov.b64 	%fd51, {%r37, %r38};
	sub.f64 	%fd52, %fd51, %fd1;
	fma.rn.f64 	%fd53, %fd52, 0d3FE62E42FEFA39EF, %fd35;
	fma.rn.f64 	%fd54, %fd52, 0dBFE62E42FEFA39EF, %fd53;
	sub.f64 	%fd55, %fd54, %fd35;
	sub.f64 	%fd56, %fd50, %fd55;
	fma.rn.f64 	%fd57, %fd52, 0d3C7ABC9E3B39803F, %fd56;
	add.f64 	%fd131, %fd53, %fd57;
	bra.uni 	$L__BB7_8;
$L__BB7_7:
	fma.rn.f64 	%fd26, %fd129, 0d7FF0000000000000, 0d7FF0000000000000;
	{
	.reg .b32 %temp; 
	mov.b64 	{%temp, %r29}, %fd129;
	}
	and.b32  	%r30, %r29, 2147483647;
	setp.eq.s32 	%p3, %r30, 0;
	selp.f64 	%fd131, 0dFFF0000000000000, %fd26, %p3;
$L__BB7_8:
	mul.f64 	%fd58, %fd4, %fd131;
	sub.f64 	%fd14, %fd128, %fd58;
	st.global.f64 	[%rd1], %fd14;
	ld.global.f64 	%fd15, [%rd5+8];
	ld.global.f64 	%fd132, [%rd6+8];
	{
	.reg .b32 %temp; 
	mov.b64 	{%temp, %r79}, %fd132;
	}
	{
	.reg .b32 %temp; 
	mov.b64 	{%r80, %temp}, %fd132;
	}
	setp.gt.s32 	%p5, %r79, 1048575;
	mov.b32 	%r81, -1023;
	@%p5 bra 	$L__BB7_10;
	mul.f64 	%fd132, %fd132, 0d4350000000000000;
	{
	.reg .b32 %temp; 
	mov.b64 	{%temp, %r79}, %fd132;
	}
	{
	.reg .b32 %temp; 
	mov.b64 	{%r80, %temp}, %fd132;
	}
	mov.b32 	%r81, -1077;
$L__BB7_10:
	add.s32 	%r41, %r79, -1;
	setp.lt.u32 	%p6, %r41, 2146435071;
	@%p6 bra 	$L__BB7_12;
	fma.rn.f64 	%fd59, %fd132, 0d7FF0000000000000, 0d7FF0000000000000;
	{
	.reg .b32 %temp; 
	mov.b64 	{%temp, %r42}, %fd132;
	}
	and.b32  	%r43, %r42, 2147483647;
	setp.eq.s32 	%p7, %r43, 0;
	selp.f64 	%fd134, 0dFFF0000000000000, %fd59, %p7;
	bra.uni 	$L__BB7_15;
$L__BB7_12:
	shr.u32 	%r44, %r79, 20;
	add.s32 	%r82, %r81, %r44;
	and.b32  	%r45, %r79, 1048575;
	or.b32  	%r46, %r45, 1072693248;
	mov.b64 	%fd133, {%r80, %r46};
	setp.lt.u32 	%p8, %r46, 1073127583;
	@%p8 bra 	$L__BB7_14;
	{
	.reg .b32 %temp; 
	mov.b64 	{%r47, %temp}, %fd133;
	}
	{
	.reg .b32 %temp; 
	mov.b64 	{%temp, %r48}, %fd133;
	}
	add.s32 	%r49, %r48, -1048576;
	mov.b64 	%fd133, {%r47, %r49};
	add.s32 	%r82, %r82, 1;
$L__BB7_14:
	add.f64 	%fd60, %fd133, 0dBFF0000000000000;
	add.f64 	%fd61, %fd133, 0d3FF0000000000000;
	rcp.approx.ftz.f64 	%fd62, %fd61;
	neg.f64 	%fd63, %fd61;
	fma.rn.f64 	%fd64, %fd63, %fd62, 0d3FF0000000000000;
	fma.rn.f64 	%fd65, %fd64, %fd64, %fd64;
	fma.rn.f64 	%fd66, %fd65, %fd62, %fd62;
	mul.f64 	%fd67, %fd60, %fd66;
	fma.rn.f64 	%fd68, %fd60, %fd66, %fd67;
	mul.f64 	%fd69, %fd68, %fd68;
	fma.rn.f64 	%fd70, %fd69, 0d3EB1380B3AE80F1E, 0d3ED0EE258B7A8B04;
	fma.rn.f64 	%fd71, %fd70, %fd69, 0d3EF3B2669F02676F;
	fma.rn.f64 	%fd72, %fd71, %fd69, 0d3F1745CBA9AB0956;
	fma.rn.f64 	%fd73, %fd72, %fd69, 0d3F3C71C72D1B5154;
	fma.rn.f64 	%fd74, %fd73, %fd69, 0d3F624924923BE72D;
	fma.rn.f64 	%fd75, %fd74, %fd69, 0d3F8999999999A3C4;
	fma.rn.f64 	%fd76, %fd75, %fd69, 0d3FB5555555555554;
	sub.f64 	%fd77, %fd60, %fd68;
	add.f64 	%fd78, %fd77, %fd77;
	neg.f64 	%fd79, %fd68;
	fma.rn.f64 	%fd80, %fd79, %fd60, %fd78;
	mul.f64 	%fd81, %fd66, %fd80;
	mul.f64 	%fd82, %fd69, %fd76;
	fma.rn.f64 	%fd83, %fd82, %fd68, %fd81;
	xor.b32  	%r50, %r82, -2147483648;
	mov.b32 	%r51, 1127219200;
	mov.b64 	%fd84, {%r50, %r51};
	sub.f64 	%fd85, %fd84, %fd1;
	fma.rn.f64 	%fd86, %fd85, 0d3FE62E42FEFA39EF, %fd68;
	fma.rn.f64 	%fd87, %fd85, 0dBFE62E42FEFA39EF, %fd86;
	sub.f64 	%fd88, %fd87, %fd68;
	sub.f64 	%fd89, %fd83, %fd88;
	fma.rn.f64 	%fd90, %fd85, 0d3C7ABC9E3B39803F, %fd89;
	add.f64 	%fd134, %fd86, %fd90;
$L__BB7_15:
	mul.f64 	%fd91, %fd15, %fd134;
	sub.f64 	%fd128, %fd14, %fd91;
	st.global.f64 	[%rd1], %fd128;
	add.s32 	%r74, %r74, 2;
	add.s64 	%rd46, %rd46, 16;
	setp.ne.s32 	%p9, %r74, 10;
	@%p9 bra 	$L__BB7_1;
	ld.global.f64 	%fd92, [%rd3+8];
	ld.global.f64 	%fd93, [%rd3];
	setp.gt.f64 	%p10, %fd92, %fd93;
	selp.u32 	%r52, 1, 0, %p10;
	ld.global.f64 	%fd94, [%rd2+8];
	ld.global.f64 	%fd95, [%rd2];
	setp.gt.f64 	%p11, %fd94, %fd95;
	selp.u32 	%r53, 1, 0, %p11;
	ld.global.f64 	%fd96, [%rd3+16];
	mul.wide.u32 	%rd13, %r52, 8;
	add.s64 	%rd14, %rd3, %rd13;
	ld.global.f64 	%fd97, [%rd14];
	setp.gt.f64 	%p12, %fd96, %fd97;
	selp.b32 	%r54, 2, %r52, %p12;
	ld.global.f64 	%fd98, [%rd2+16];
	mul.wide.u32 	%rd15, %r53, 8;
	add.s64 	%rd16, %rd2, %rd15;
	ld.global.f64 	%fd99, [%rd16];
	setp.gt.f64 	%p13, %fd98, %fd99;
	selp.b32 	%r55, 2, %r53, %p13;
	ld.global.f64 	%fd100, [%rd3+24];
	mul.wide.u32 	%rd17, %r54, 8;
	add.s64 	%rd18, %rd3, %rd17;
	ld.global.f64 	%fd101, [%rd18];
	setp.gt.f64 	%p14, %fd100, %fd101;
	selp.b32 	%r56, 3, %r54, %p14;
	ld.global.f64 	%fd102, [%rd2+24];
	mul.wide.u32 	%rd19, %r55, 8;
	add.s64 	%rd20, %rd2, %rd19;
	ld.global.f64 	%fd103, [%rd20];
	setp.gt.f64 	%p15, %fd102, %fd103;
	selp.b32 	%r57, 3, %r55, %p15;
	ld.global.f64 	%fd104, [%rd3+32];
	mul.wide.u32 	%rd21, %r56, 8;
	add.s64 	%rd22, %rd3, %rd21;
	ld.global.f64 	%fd105, [%rd22];
	setp.gt.f64 	%p16, %fd104, %fd105;
	selp.b32 	%r58, 4, %r56, %p16;
	ld.global.f64 	%fd106, [%rd2+32];
	mul.wide.u32 	%rd23, %r57, 8;
	add.s64 	%rd24, %rd2, %rd23;
	ld.global.f64 	%fd107, [%rd24];
	setp.gt.f64 	%p17, %fd106, %fd107;
	selp.b32 	%r59, 4, %r57, %p17;
	ld.global.f64 	%fd108, [%rd3+40];
	mul.wide.u32 	%rd25, %r58, 8;
	add.s64 	%rd26, %rd3, %rd25;
	ld.global.f64 	%fd109, [%rd26];
	setp.gt.f64 	%p18, %fd108, %fd109;
	selp.b32 	%r60, 5, %r58, %p18;
	ld.global.f64 	%fd110, [%rd2+40];
	mul.wide.u32 	%rd27, %r59, 8;
	add.s64 	%rd28, %rd2, %rd27;
	ld.global.f64 	%fd111, [%rd28];
	setp.gt.f64 	%p19, %fd110, %fd111;
	selp.b32 	%r61, 5, %r59, %p19;
	ld.global.f64 	%fd112, [%rd3+48];
	mul.wide.u32 	%rd29, %r60, 8;
	add.s64 	%rd30, %rd3, %rd29;
	ld.global.f64 	%fd113, [%rd30];
	setp.gt.f64 	%p20, %fd112, %fd113;
	selp.b32 	%r62, 6, %r60, %p20;
	ld.global.f64 	%fd114, [%rd2+48];
	mul.wide.u32 	%rd31, %r61, 8;
	add.s64 	%rd32, %rd2, %rd31;
	ld.global.f64 	%fd115, [%rd32];
	setp.gt.f64 	%p21, %fd114, %fd115;
	selp.b32 	%r63, 6, %r61, %p21;
	ld.global.f64 	%fd116, [%rd3+56];
	mul.wide.u32 	%rd33, %r62, 8;
	add.s64 	%rd34, %rd3, %rd33;
	ld.global.f64 	%fd117, [%rd34];
	setp.gt.f64 	%p22, %fd116, %fd117;
	selp.b32 	%r64, 7, %r62, %p22;
	ld.global.f64 	%fd118, [%rd2+56];
	mul.wide.u32 	%rd35, %r63, 8;
	add.s64 	%rd36, %rd2, %rd35;
	ld.global.f64 	%fd119, [%rd36];
	setp.gt.f64 	%p23, %fd118, %fd119;
	selp.b32 	%r65, 7, %r63, %p23;
	ld.global.f64 	%fd120, [%rd3+64];
	mul.wide.u32 	%rd37, %r64, 8;
	add.s64 	%rd38, %rd3, %rd37;
	ld.global.f64 	%fd121, [%rd38];
	setp.gt.f64 	%p24, %fd120, %fd121;
	selp.b32 	%r66, 8, %r64, %p24;
	ld.global.f64 	%fd122, [%rd2+64];
	mul.wide.u32 	%rd39, %r65, 8;
	add.s64 	%rd40, %rd2, %rd39;
	ld.global.f64 	%fd123, [%rd40];
	setp.gt.f64 	%p25, %fd122, %fd123;
	selp.b32 	%r67, 8, %r65, %p25;
	ld.global.f64 	%fd124, [%rd3+72];
	mul.wide.u32 	%rd41, %r66, 8;
	add.s64 	%rd42, %rd3, %rd41;
	ld.global.f64 	%fd125, [%rd42];
	setp.gt.f64 	%p26, %fd124, %fd125;
	ld.global.f64 	%fd126, [%rd2+72];
	mul.wide.u32 	%rd43, %r67, 8;
	add.s64 	%rd44, %rd2, %rd43;
	ld.global.f64 	%fd127, [%rd44];
	setp.gt.f64 	%p27, %fd126, %fd127;
	setp.leu.f64 	%p28, %fd126, %fd127;
	setp.eq.s32 	%p29, %r67, %r66;
	and.pred  	%p30, %p29, %p28;
	selp.u32 	%r68, -1, 0, %p30;
	selp.u32 	%r69, -1, 0, %p27;
	selp.b32 	%r70, %r69, %r68, %p26;
	and.b32  	%r71, %r70, 1;
	setp.eq.b32 	%p31, %r71, 1;
	not.pred 	%p32, %p31;
	@%p32 bra 	$L__BB7_18;
	cvta.to.global.u64 	%rd45, %rd8;
	ld.global.u32 	%r72, [%rd45];
	add.s32 	%r73, %r72, 1;
	st.global.u32 	[%rd45], %r73;
$L__BB7_18:
	ret;

}


// ===== COMPILED SASS (sm_100) =====

	.target	sm_100

	.elftype	@"ET_EXEC"


//--------------------- .note.nv.tkinfo           --------------------------
	.section	.note.nv.tkinfo,"",@"SHT_NOTE"
	.sectionflags	@"SHF_NOTE_NV_TKINFO"
	.tkinfo
        /*0018*/ 	.word	0x00000002
        /*0030*/ 	.string	""
        /*0030*/ 	.string	"ptxas"
        /*0030*/ 	.string	"Cuda compilation tools, release 13.0, V13.0.88"
        /*0030*/ 	.string	"Build cuda_13.0.r13.0/compiler.36424714_0"
        /*0030*/ 	.string	"-arch sm_100 -m 64 "



//--------------------- .note.nv.cuinfo           --------------------------
	.section	.note.nv.cuinfo,"",@"SHT_NOTE"
	.sectionflags	@"SHF_NOTE_NV_CUINFO"
        /*0018*/ 	.short	0x0002
        /*001a*/ 	.short	0x0064
        /*001c*/ 	.short	0x0082
	.zero		2


//--------------------- .nv.info                  --------------------------
	.section	.nv.info,"",@"SHT_CUDA_INFO"
	.align	4


	//----- nvinfo : EIATTR_REGCOUNT
	.align		4
        /*0000*/ 	.byte	0x04, 0x2f
        /*0002*/ 	.short	(.L_1 - .L_0)
	.align		4
.L_0:
        /*0004*/ 	.word	index@(_Z19forwardKernalHiddenP19NeuralNetworkDevicePdS1_)
        /*0008*/ 	.word	0x00000016


	//----- nvinfo : EIATTR_FRAME_SIZE
	.align		4
.L_1:
        /*000c*/ 	.byte	0x04, 0x11
        /*000e*/ 	.short	(.L_3 - .L_2)
	.align		4
.L_2:
        /*0010*/ 	.word	index@(_Z19forwardKernalHiddenP19NeuralNetworkDevicePdS1_)
        /*0014*/ 	.word	0x00000000


	//----- nvinfo : EIATTR_REGCOUNT
	.align		4
.L_3:
        /*0018*/ 	.byte	0x04, 0x2f
        /*001a*/ 	.short	(.L_5 - .L_4)
	.align		4
.L_4:
        /*001c*/ 	.word	index@(_Z19forwardKernalOutputP19NeuralNetworkDevicePdS1_)
        /*0020*/ 	.word	0x0000001a


	//----- nvinfo : EIATTR_FRAME_SIZE
	.align		4
.L_5:
        /*0024*/ 	.byte	0x04, 0x11
        /*0026*/ 	.short	(.L_7 - .L_6)
	.align		4
.L_6:
        /*0028*/ 	.word	index@(_Z19forwardKernalOutputP19NeuralNetworkDevicePdS1_)
        /*002c*/ 	.word	0x00000000


	//----- nvinfo : EIATTR_REGCOUNT
	.align		4
.L_7:
        /*0030*/ 	.byte	0x04, 0x2f
        /*0032*/ 	.short	(.L_9 - .L_8)
	.align		4
.L_8:
        /*0034*/ 	.word	index@(_Z18applySoftMaxDevicePd)
        /*0038*/ 	.word	0x00000030


	//----- nvinfo : EIATTR_FRAME_SIZE
	.align		4
.L_9:
        /*003c*/ 	.byte	0x04, 0x11
        /*003e*/ 	.short	(.L_11 - .L_10)
	.align		4
.L_10:
        /*0040*/ 	.word	index@($__internal_0_$__cuda_sm20_div_rn_f64_full)
        /*0044*/ 	.word	0x00000000


	//----- nvinfo : EIATTR_FRAME_SIZE
	.align		4
.L_11:
        /*0048*/ 	.byte	0x04, 0x11
        /*004a*/ 	.short	(.L_13 - .L_12)
	.align		4
.L_12:
        /*004c*/ 	.word	index@(_Z18applySoftMaxDevicePd)
        /*0050*/ 	.word	0x00000000


	//----- nvinfo : EIATTR_REGCOUNT
	.align		4
.L_13:
        /*0054*/ 	.byte	0x04, 0x2f
        /*0056*/ 	.short	(.L_15 - .L_14)
	.align		4
.L_14:
        /*0058*/ 	.word	index@(_Z22computerOutputGradientPdS_S_)
        /*005c*/ 	.word	0x0000000e


	//----- nvinfo : EIATTR_FRAME_SIZE
	.align		4
.L_15:
        /*0060*/ 	.byte	0x04, 0x11
        /*0062*/ 	.short	(.L_17 - .L_16)
	.align		4
.L_16:
        /*0064*/ 	.word	index@(_Z22computerOutputGradientPdS_S_)
        /*0068*/ 	.word	0x00000000


	//----- nvinfo : EIATTR_REGCOUNT
	.align		4
.L_17:
        /*006c*/ 	.byte	0x04, 0x2f
        /*006e*/ 	.short	(.L_19 - .L_18)
	.align		4
.L_18:
        /*0070*/ 	.word	index@(_Z22computerHiddenGradientP19NeuralNetworkDevicePdS1_S1_)
        /*0074*/ 	.word	0x00000014


	//----- nvinfo : EIATTR_FRAME_SIZE
	.align		4
.L_19:
        /*0078*/ 	.byte	0x04, 0x11
        /*007a*/ 	.short	(.L_21 - .L_20)
	.align		4
.L_20:
        /*007c*/ 	.word	index@(_Z22computerHiddenGradientP19NeuralNetworkDevicePdS1_S1_)
        /*0080*/ 	.word	0x00000000


	//----- nvinfo : EIATTR_REGCOUNT
	.align		4
.L_21:
        /*0084*/ 	.byte	0x04, 0x2f
        /*0086*/ 	.short	(.L_23 - .L_22)
	.align		4
.L_22:
        /*0088*/ 	.word	index@(_Z17updateOutputLayerP19NeuralNetworkDevicePdS1_)
        /*008c*/ 	.word	0x00000012


	//----- nvinfo : EIATTR_FRAME_SIZE
	.align		4
.L_23:
        /*0090*/ 	.byte	0x04, 0x11
        /*0092*/ 	.short	(.L_25 - .L_24)
	.align		4
.L_24:
        /*0094*/ 	.word	index@(_Z17updateOutputLayerP19NeuralNetworkDevicePdS1_)
        /*0098*/ 	.word	0x00000000


	//----- nvinfo : EIATTR_REGCOUNT
	.align		4
.L_25:
        /*009c*/ 	.byte	0x04, 0x2f
        /*009e*/ 	.short	(.L_27 - .L_26)
	.align		4
.L_26:
        /*00a0*/ 	.word	index@(_Z17updateHiddenLayerP19NeuralNetworkDevicePdS1_)
        /*00a4*/ 	.word	0x00000012


	//----- nvinfo : EIATTR_FRAME_SIZE
	.align		4
.L_27:
        /*00a8*/ 	.byte	0x04, 0x11
        /*00aa*/ 	.short	(.L_29 - .L_28)
	.align		4
.L_28:
        /*00ac*/ 	.word	index@(_Z17updateHiddenLayerP19NeuralNetworkDevicePdS1_)
        /*00b0*/ 	.word	0x00000000


	//----- nvinfo : EIATTR_REGCOUNT
	.align		4
.L_29:
        /*00b4*/ 	.byte	0x04, 0x2f
        /*00b6*/ 	.short	(.L_31 - .L_30)
	.align		4
.L_30:
        /*00b8*/ 	.word	index@(_Z11findCorrectPdPiS_S_)
        /*00bc*/ 	.word	0x0000001c


	//----- nvinfo : EIATTR_FRAME_SIZE
	.align		4
.L_31:
        /*00c0*/ 	.byte	0x04, 0x11
        /*00c2*/ 	.short	(.L_33 - .L_32)
	.align		4
.L_32:
        /*00c4*/ 	.word	index@(_Z11findCorrectPdPiS_S_)
        /*00c8*/ 	.word	0x00000000


	//----- nvinfo : EIATTR_MIN_STACK_SIZE
	.align		4
.L_33:
        /*00cc*/ 	.byte	0x04, 0x12
        /*00ce*/ 	.short	(.L_35 - .L_34)
	.align		4
.L_34:
        /*00d0*/ 	.word	index@(_Z11findCorrectPdPiS_S_)
        /*00d4*/ 	.word	0x00000000


	//----- nvinfo : EIATTR_MIN_STACK_SIZE
	.align		4
.L_35:
        /*00d8*/ 	.byte	0x04, 0x12
        /*00da*/ 	.short	(.L_37 - .L_36)
	.align		4
.L_36:
        /*00dc*/ 	.word	index@(_Z17updateHiddenLayerP19NeuralNetworkDevicePdS1_)
        /*00e0*/ 	.word	0x00000000


	//----- nvinfo : EIATTR_MIN_STACK_SIZE
	.align		4
.L_37:
        /*00e4*/ 	.byte	0x04, 0x12
        /*00e6*/ 	.short	(.L_39 - .L_38)
	.align		4
.L_38:
        /*00e8*/ 	.word	index@(_Z17updateOutputLayerP19NeuralNetworkDevicePdS1_)
        /*00ec*/ 	.word	0x00000000


	//----- nvinfo : EIATTR_MIN_STACK_SIZE
	.align		4
.L_39:
        /*00f0*/ 	.byte	0x04, 0x12
        /*00f2*/ 	.short	(.L_41 - .L_40)
	.align		4
.L_40:
        /*00f4*/ 	.word	index@(_Z22computerHiddenGradientP19NeuralNetworkDevicePdS1_S1_)
        /*00f8*/ 	.word	0x00000000


	//----- nvinfo : EIATTR_MIN_STACK_SIZE
	.align		4
.L_41:
        /*00fc*/ 	.byte	0x04, 0x12
        /*00fe*/ 	.short	(.L_43 - .L_42)
	.align		4
.L_42:
        /*0100*/ 	.word	index@(_Z22computerOutputGradientPdS_S_)
        /*0104*/ 	.word	0x00000000


	//----- nvinfo : EIATTR_MIN_STACK_SIZE
	.align		4
.L_43:
        /*0108*/ 	.byte	0x04, 0x12
        /*010a*/ 	.short	(.L_45 - .L_44)
	.align		4
.L_44:
        /*010c*/ 	.word	index@(_Z18applySoftMaxDevicePd)
        /*0110*/ 	.word	0x00000000


	//----- nvinfo : EIATTR_MIN_STACK_SIZE
	.align		4
.L_45:
        /*0114*/ 	.byte	0x04, 0x12
        /*0116*/ 	.short	(.L_47 - .L_46)
	.align		4
.L_46:
        /*0118*/ 	.word	index@(_Z19forwardKernalOutputP19NeuralNetworkDevicePdS1_)
        /*011c*/ 	.word	0x00000000


	//----- nvinfo : EIATTR_MIN_STACK_SIZE
	.align		4
.L_47:
        /*0120*/ 	.byte	0x04, 0x12
        /*0122*/ 	.short	(.L_49 - .L_48)
	.align		4
.L_48:
        /*0124*/ 	.word	index@(_Z19forwardKernalHiddenP19NeuralNetworkDevicePdS1_)
        /*0128*/ 	.word	0x00000000
.L_49:


//--------------------- .nv.compat                --------------------------
	.section	.nv.compat,"",@"SHT_CUDA_COMPAT_INFO"
	.align	4
        /*0000*/ 	.byte	0x02, 0x09, 0x00, 0x00, 0x02, 0x02, 0x01, 0x00, 0x02, 0x05, 0x05, 0x00, 0x03, 0x07, 0x01, 0x01
        /*0010*/ 	.byte	0x02, 0x03, 0x00, 0x00, 0x02, 0x06, 0x01, 0x00, 0x04, 0x0b, 0x08, 0x00, 0x01, 0x00, 0x00, 0x00
        /*0020*/ 	.byte	0x00, 0x00, 0x00, 0x00


//--------------------- .nv.info._Z11findCorrectPdPiS_S_ --------------------------
	.section	.nv.info._Z11findCorrectPdPiS_S_,"",@"SHT_CUDA_INFO"
	.sectionflags	@""
	.align	4


	//----- nvinfo : EIATTR_CUDA_API_VERSION
	.align		4
        /*0000*/ 	.byte	0x04, 0x37
        /*0002*/ 	.short	(.L_51 - .L_50)
.L_50:
        /*0004*/ 	.word	0x00000082


	//----- nvinfo : EIATTR_KPARAM_INFO
	.align		4
.L_51:
        /*0008*/ 	.byte	0x04, 0x17
        /*000a*/ 	.short	(.L_53 - .L_52)
.L_52:
        /*000c*/ 	.word	0x00000000
        /*0010*/ 	.short	0x0003
        /*0012*/ 	.short	0x0018
        /*0014*/ 	.byte	0x00, 0xf5, 0x21, 0x00


	//----- nvinfo : EIATTR_KPARAM_INFO
	.align		4
.L_53:
        /*0018*/ 	.byte	0x04, 0x17
        /*001a*/ 	.short	(.L_55 - .L_54)
.L_54:
        /*001c*/ 	.word	0x00000000
        /*0020*/ 	.short	0x0002
        /*0022*/ 	.short	0x0010
        /*0024*/ 	.byte	0x00, 0xf5, 0x21, 0x00


	//----- nvinfo : EIATTR_KPARAM_INFO
	.align		4
.L_55:
        /*0028*/ 	.byte	0x04, 0x17
        /*002a*/ 	.short	(.L_57 - .L_56)
.L_56:
        /*002c*/ 	.word	0x00000000
        /*0030*/ 	.short	0x0001
        /*0032*/ 	.short	0x0008
        /*0034*/ 	.byte	0x00, 0xf5, 0x21, 0x00


	//----- nvinfo : EIATTR_KPARAM_INFO
	.align		4
.L_57:
        /*0038*/ 	.byte	0x04, 0x17
        /*003a*/ 	.short	(.L_59 - .L_58)
.L_58:
        /*003c*/ 	.word	0x00000000
        /*0040*/ 	.short	0x0000
        /*0042*/ 	.short	0x0000
        /*0044*/ 	.byte	0x00, 0xf5, 0x21, 0x00


	//----- nvinfo : EIATTR_SPARSE_MMA_MASK
	.align		4
.L_59:
        /*0048*/ 	.byte	0x03, 0x50
        /*004a*/ 	.short	0x0000


	//----- nvinfo : EIATTR_MAXREG_COUNT
	.align		4
        /*004c*/ 	.byte	0x03, 0x1b
        /*004e*/ 	.short	0x00ff


	//----- nvinfo : EIATTR_MERCURY_ISA_VERSION
	.align		4
        /*0050*/ 	.byte	0x03, 0x5f
        /*0052*/ 	.short	0x0101


	//----- nvinfo : EIATTR_VRC_CTA_INIT_COUNT
	.align		4
        /*0054*/ 	.byte	0x02, 0x4a
	.zero		1
	.zero		1


	//----- nvinfo : EIATTR_EXIT_INSTR_OFFSETS
	.align		4
        /*0058*/ 	.byte	0x04, 0x1c
        /*005a*/ 	.short	(.L_61 - .L_60)


	//   ....[0]....
.L_60:
        /*005c*/ 	.word	0x00001210


	//   ....[1]....
        /*0060*/ 	.word	0x00001260


	//----- nvinfo : EIATTR_CBANK_PARAM_SIZE
	.align		4
.L_61:
        /*0064*/ 	.byte	0x03, 0x19
        /*0066*/ 	.short	0x0020


	//----- nvinfo : EIATTR_PARAM_CBANK
	.align		4
        /*0068*/ 	.byte	0x04, 0x0a
        /*006a*/ 	.short	(.L_63 - .L_62)
	.align		4
.L_62:
        /*006c*/ 	.word	index@(.nv.constant0._Z11findCorrectPdPiS_S_)
        /*0070*/ 	.short	0x0380
        /*0072*/ 	.short	0x0020


	//----- nvinfo : EIATTR_SW_WAR
	.align		4
.L_63:
        /*0074*/ 	.byte	0x04, 0x36
        /*0076*/ 	.short	(.L_65 - .L_64)
.L_64:
        /*0078*/ 	.word	0x00000008
.L_65:


//--------------------- .nv.info._Z17updateHiddenLayerP19NeuralNetworkDevicePdS1_ --------------------------
	.section	.nv.info._Z17updateHiddenLayerP19NeuralNetworkDevicePdS1_,"",@"SHT_CUDA_INFO"
	.sectionflags	@""
	.align	4


	//----- nvinfo : EIATTR_CUDA_API_VERSION
	.align		4
        /*0000*/ 	.byte	0x04, 0x37
        /*0002*/ 	.short	(.L_67 - .L_66)
.L_66:
        /*0004*/ 	.word	0x00000082


	//----- nvinfo : EIATTR_KPARAM_INFO
	.align		4
.L_67:
        /*0008*/ 	.byte	0x04, 0x17
        /*000a*/ 	.short	(.L_69 - .L_68)
.L_68:
        /*000c*/ 	.word	0x00000000
        /*0010*/ 	.short	0x0002
        /*0012*/ 	.short	0x0010
        /*0014*/ 	.byte	0x00, 0xf5, 0x21, 0x00


	//----- nvinfo : EIATTR_KPARAM_INFO
	.align		4
.L_69:
        /*0018*/ 	.byte	0x04, 0x17
        /*001a*/ 	.short	(.L_71 - .L_70)
.L_70:
        /*001c*/ 	.word	0x00000000
        /*0020*/ 	.short	0x0001
        /*0022*/ 	.short	0x0008
        /*0024*/ 	.byte	0x00, 0xf5, 0x21, 0x00


	//----- nvinfo : EIATTR_KPARAM_INFO
	.align		4
.L_71:
        /*0028*/ 	.byte	0x04, 0x17
        /*002a*/ 	.short	(.L_73 - .L_72)
.L_72:
        /*002c*/ 	.word	0x00000000
        /*0030*/ 	.short	0x0000
        /*0032*/ 	.short	0x0000
        /*0034*/ 	.byte	0x00, 0xf5, 0x21, 0x00


	//----- nvinfo : EIATTR_SPARSE_MMA_MASK
	.align		4
.L_73:
        /*0038*/ 	.byte	0x03, 0x50
        /*003a*/ 	.short	0x0000


	//----- nvinfo : EIATTR_MAXREG_COUNT
	.align		4
        /*003c*/ 	.byte	0x03, 0x1b
        /*003e*/ 	.short	0x00ff


	//----- nvinfo : EIATTR_MERCURY_ISA_VERSION
	.align		4
        /*0040*/ 	.byte	0x03, 0x5f
        /*0042*/ 	.short	0x0101


	//----- nvinfo : EIATTR_VRC_CTA_INIT_COUNT
	.align		4
        /*0044*/ 	.byte	0x02, 0x4a
	.zero		1
	.zero		1


	//----- nvinfo : EIATTR_EXIT_INSTR_OFFSETS
	.align		4
        /*0048*/ 	.byte	0x04, 0x1c
        /*004a*/ 	.short	(.L_75 - .L_74)


	//   ....[0]....
.L_74:
        /*004c*/ 	.word	0x00000150


	//   ....[1]....
        /*0050*/ 	.word	0x000001c0


	//----- nvinfo : EIATTR_CBANK_PARAM_SIZE
	.align		4
.L_75:
        /*0054*/ 	.byte	0x03, 0x19
        /*0056*/ 	.short	0x0018


	//----- nvinfo : EIATTR_PARAM_CBANK
	.align		4
        /*0058*/ 	.byte	0x04, 0x0a
        /*005a*/ 	.short	(.L_77 - .L_76)
	.align		4
.L_76:
        /*005c*/ 	.word	index@(.nv.constant0._Z17updateHiddenLayerP19NeuralNetworkDevicePdS1_)
        /*0060*/ 	.short	0x0380
        /*0062*/ 	.short	0x0018


	//----- nvinfo : EIATTR_SW_WAR
	.align		4
.L_77:
        /*0064*/ 	.byte	0x04, 0x36
        /*0066*/ 	.short	(.L_79 - .L_78)
.L_78:
        /*0068*/ 	.word	0x00000008
.L_79:


//--------------------- .nv.info._Z17updateOutputLayerP19NeuralNetworkDevicePdS1_ --------------------------
	.section	.nv.info._Z17updateOutputLayerP19NeuralNetworkDevicePdS1_,"",@"SHT_CUDA_INFO"
	.sectionflags	@""
	.align	4


	//----- nvinfo : EIATTR_CUDA_API_VERSION
	.align		4
        /*0000*/ 	.byte	0x04, 0x37
        /*0002*/ 	.short	(.L_81 - .L_80)
.L_80:
        /*0004*/ 	.word	0x00000082


	//----- nvinfo : EIATTR_KPARAM_INFO
	.align		4
.L_81:
        /*0008*/ 	.byte	0x04, 0x17
        /*000a*/ 	.short	(.L_83 - .L_82)
.L_82:
        /*000c*/ 	.word	0x00000000
        /*0010*/ 	.short	0x0002
        /*0012*/ 	.short	0x0010
        /*0014*/ 	.byte	0x00, 0xf5, 0x21, 0x00


	//----- nvinfo : EIATTR_KPARAM_INFO
	.align		4
.L_83:
        /*0018*/ 	.byte	0x04, 0x17
        /*001a*/ 	.short	(.L_85 - .L_84)
.L_84:
        /*001c*/ 	.word	0x00000000
        /*0020*/ 	.short	0x0001
        /*0022*/ 	.short	0x0008
        /*0024*/ 	.byte	0x00, 0xf5, 0x21, 0x00


	//----- nvinfo : EIATTR_KPARAM_INFO
	.align		4
.L_85:
        /*0028*/ 	.byte	0x04, 0x17
        /*002a*/ 	.short	(.L_87 - .L_86)
.L_86:
        /*002c*/ 	.word	0x00000000
        /*0030*/ 	.short	0x0000
        /*0032*/ 	.short	0x0000
        /*0034*/ 	.byte	0x00, 0xf5, 0x21, 0x00


	//----- nvinfo : EIATTR_SPARSE_MMA_MASK
	.align		4
.L_87:
        /*0038*/ 	.byte	0x03, 0x50
        /*003a*/ 	.short	0x0000


	//----- nvinfo : EIATTR_MAXREG_COUNT
	.align		4
        /*003c*/ 	.byte	0x03, 0x1b
        /*003e*/ 	.short	0x00ff


	//----- nvinfo : EIATTR_MERCURY_ISA_VERSION
	.align		4
        /*0040*/ 	.byte	0x03, 0x5f
        /*0042*/ 	.short	0x0101


	//----- nvinfo : EIATTR_VRC_CTA_INIT_COUNT
	.align		4
        /*0044*/ 	.byte	0x02, 0x4a
	.zero		1
	.zero		1


	//----- nvinfo : EIATTR_EXIT_INSTR_OFFSETS
	.align		4
        /*0048*/ 	.byte	0x04, 0x1c
        /*004a*/ 	.short	(.L_89 - .L_88)


	//   ....[0]....
.L_88:
        /*004c*/ 	.word	0x00000150


	//   ....[1]....
        /*0050*/ 	.word	0x000001c0


	//----- nvinfo : EIATTR_CBANK_PARAM_SIZE
	.align		4
.L_89:
        /*0054*/ 	.byte	0x03, 0x19
        /*0056*/ 	.short	0x0018


	//----- nvinfo : EIATTR_PARAM_CBANK
	.align		4
        /*0058*/ 	.byte	0x04, 0x0a
        /*005a*/ 	.short	(.L_91 - .L_90)
	.align		4
.L_90:
        /*005c*/ 	.word	index@(.nv.constant0._Z17updateOutputLayerP19NeuralNetworkDevicePdS1_)
        /*0060*/ 	.short	0x0380
        /*0062*/ 	.short	0x0018


	//----- nvinfo : EIATTR_SW_WAR
	.align		4
.L_91:
        /*0064*/ 	.byte	0x04, 0x36
        /*0066*/ 	.short	(.L_93 - .L_92)
.L_92:
        /*0068*/ 	.word	0x00000008
.L_93:


//--------------------- .nv.info._Z22computerHiddenGradientP19NeuralNetworkDevicePdS1_S1_ --------------------------
	.section	.nv.info._Z22computerHiddenGradientP19NeuralNetworkDevicePdS1_S1_,"",@"SHT_CUDA_INFO"
	.sectionflags	@""
	.align	4


	//----- nvinfo : EIATTR_CUDA_API_VERSION
	.align		4
        /*0000*/ 	.byte	0x04, 0x37
        /*0002*/ 	.short	(.L_95 - .L_94)
.L_94:
        /*0004*/ 	.word	0x00000082


	//----- nvinfo : EIATTR_KPARAM_INFO
	.align		4
.L_95:
        /*0008*/ 	.byte	0x04, 0x17
        /*000a*/ 	.short	(.L_97 - .L_96)
.L_96:
        /*000c*/ 	.word	0x00000000
        /*0010*/ 	.short	0x0003
        /*0012*/ 	.short	0x0018
        /*0014*/ 	.byte	0x00, 0xf5, 0x21, 0x00


	//----- nvinfo : EIATTR_KPARAM_INFO
	.align		4
.L_97:
        /*0018*/ 	.byte	0x04, 0x17
        /*001a*/ 	.short	(.L_99 - .L_98)
.L_98:
        /*001c*/ 	.word	0x00000000
        /*0020*/ 	.short	0x0002
        /*0022*/ 	.short	0x0010
        /*0024*/ 	.byte	0x00, 0xf5, 0x21, 0x00


	//----- nvinfo : EIATTR_KPARAM_INFO
	.align		4
.L_99:
        /*0028*/ 	.byte	0x04, 0x17
        /*002a*/ 	.short	(.L_101 - .L_100)
.L_100:
        /*002c*/ 	.word	0x00000000
        /*0030*/ 	.short	0x0001
        /*0032*/ 	.short	0x0008
        /*0034*/ 	.byte	0x00, 0xf5, 0x21, 0x00


	//----- nvinfo : EIATTR_KPARAM_INFO
	.align		4
.L_101:
        /*0038*/ 	.byte	0x04, 0x17
        /*003a*/ 	.short	(.L_103 - .L_102)
.L_102:
        /*003c*/ 	.word	0x00000000
        /*0040*/ 	.short	0x0000
        /*0042*/ 	.short	0x0000
        /*0044*/ 	.byte	0x00, 0xf5, 0x21, 0x00


	//----- nvinfo : EIATTR_SPARSE_MMA_MASK
	.align		4
.L_103:
        /*0048*/ 	.byte	0x03, 0x50
        /*004a*/ 	.short	0x0000


	//----- nvinfo : EIATTR_MAXREG_COUNT
	.align		4
        /*004c*/ 	.byte	0x03, 0x1b
        /*004e*/ 	.short	0x00ff


	//----- nvinfo : EIATTR_MERCURY_ISA_VERSION
	.align		4
        /*0050*/ 	.byte	0x03, 0x5f
        /*0052*/ 	.short	0x0101


	//----- nvinfo : EIATTR_VRC_CTA_INIT_COUNT
	.align		4
        /*0054*/ 	.byte	0x02, 0x4a
	.zero		1
	.zero		1


	//----- nvinfo : EIATTR_EXIT_INSTR_OFFSETS
	.align		4
        /*0058*/ 	.byte	0x04, 0x1c
        /*005a*/ 	.short	(.L_105 - .L_104)


	//   ....[0]....
.L_104:
        /*005c*/ 	.word	0x000004c0


	//----- nvinfo : EIATTR_CBANK_PARAM_SIZE
	.align		4
.L_105:
        /*0060*/ 	.byte	0x03, 0x19
        /*0062*/ 	.short	0x0020


	//----- nvinfo : EIATTR_PARAM_CBANK
	.align		4
        /*0064*/ 	.byte	0x04, 0x0a
        /*0066*/ 	.short	(.L_107 - .L_106)
	.align		4
.L_106:
        /*0068*/ 	.word	index@(.nv.constant0._Z22computerHiddenGradientP19NeuralNetworkDevicePdS1_S1_)
        /*006c*/ 	.short	0x0380
        /*006e*/ 	.short	0x0020


	//----- nvinfo : EIATTR_SW_WAR
	.align		4
.L_107:
        /*0070*/ 	.byte	0x04, 0x36
        /*0072*/ 	.short	(.L_109 - .L_108)
.L_108:
        /*0074*/ 	.word	0x00000008
.L_109:


//--------------------- .nv.info._Z22computerOutputGradientPdS_S_ --------------------------
	.section	.nv.info._Z22computerOutputGradientPdS_S_,"",@"SHT_CUDA_INFO"
	.sectionflags	@""
	.align	4


	//----- nvinfo : EIATTR_CUDA_API_VERSION
	.align		4
        /*0000*/ 	.byte	0x04, 0x37
        /*0002*/ 	.short	(.L_111 - .L_110)
.L_110:
        /*0004*/ 	.word	0x00000082


	//----- nvinfo : EIATTR_KPARAM_INFO
	.align		4
.L_111:
        /*0008*/ 	.byte	0x04, 0x17
        /*000a*/ 	.short	(.L_113 - .L_112)
.L_112:
        /*000c*/ 	.word	0x00000000
        /*0010*/ 	.short	0x0002
        /*0012*/ 	.short	0x0010
        /*0014*/ 	.byte	0x00, 0xf5, 0x21, 0x00


	//----- nvinfo : EIATTR_KPARAM_INFO
	.align		4
.L_113:
        /*0018*/ 	.byte	0x04, 0x17
        /*001a*/ 	.short	(.L_115 - .L_114)
.L_114:
        /*001c*/ 	.word	0x00000000
        /*0020*/ 	.short	0x0001
        /*0022*/ 	.short	0x0008
        /*0024*/ 	.byte	0x00, 0xf5, 0x21, 0x00


	//----- nvinfo : EIATTR_KPARAM_INFO
	.align		4
.L_115:
        /*0028*/ 	.byte	0x04, 0x17
        /*002a*/ 	.short	(.L_117 - .L_116)
.L_116:
        /*002c*/ 	.word	0x00000000
        /*0030*/ 	.short	0x0000
        /*0032*/ 	.short	0x0000
        /*0034*/ 	.byte	0x00, 0xf5, 0x21, 0x00


	//----- nvinfo : EIATTR_SPARSE_MMA_MASK
	.align		4
.L_117:
        /*0038*/ 	.byte	0x03, 0x50
        /*003a*/ 	.short	0x0000


	//----- nvinfo : EIATTR_MAXREG_COUNT
	.align		4
        /*003c*/ 	.byte	0x03, 0x1b
        /*003e*/ 	.short	0x00ff


	//----- nvinfo : EIATTR_MERCURY_ISA_VERSION
	.align		4
        /*0040*/ 	.byte	0x03, 0x5f
        /*0042*/ 	.short	0x0101


	//----- nvinfo : EIATTR_VRC_CTA_INIT_COUNT
	.align		4
        /*0044*/ 	.byte	0x02, 0x4a
	.zero		1
	.zero		1


	//----- nvinfo : EIATTR_EXIT_INSTR_OFFSETS
	.align		4
        /*0048*/ 	.byte	0x04, 0x1c
        /*004a*/ 	.short	(.L_119 - .L_118)


	//   ....[0]....
.L_118:
        /*004c*/ 	.word	0x000000d0


	//----- nvinfo : EIATTR_CBANK_PARAM_SIZE
	.align		4
.L_119:
        /*0050*/ 	.byte	0x03, 0x19
        /*0052*/ 	.short	0x0018


	//----- nvinfo : EIATTR_PARAM_CBANK
	.align		4
        /*0054*/ 	.byte	0x04, 0x0a
        /*0056*/ 	.short	(.L_121 - .L_120)
	.align		4
.L_120:
        /*0058*/ 	.word	index@(.nv.constant0._Z22computerOutputGradientPdS_S_)
        /*005c*/ 	.short	0x0380
        /*005e*/ 	.short	0x0018


	//----- nvinfo : EIATTR_SW_WAR
	.align		4
.L_121:
        /*0060*/ 	.byte	0x04, 0x36
        /*0062*/ 	.short	(.L_123 - .L_122)
.L_122:
        /*0064*/ 	.word	0x00000008
.L_123:


//--------------------- .nv.info._Z18applySoftMaxDevicePd --------------------------
	.section	.nv.info._Z18applySoftMaxDevicePd,"",@"SHT_CUDA_INFO"
	.sectionflags	@""
	.align	4


	//----- nvinfo : EIATTR_CUDA_API_VERSION
	.align		4
        /*0000*/ 	.byte	0x04, 0x37
        /*0002*/ 	.short	(.L_125 - .L_124)
.L_124:
        /*0004*/ 	.word	0x00000082


	//----- nvinfo : EIATTR_KPARAM_INFO
	.align		4
.L_125:
        /*0008*/ 	.byte	0x04, 0x17
        /*000a*/ 	.short	(.L_127 - .L_126)
.L_126:
        /*000c*/ 	.word	0x00000000
        /*0010*/ 	.short	0x0000
        /*0012*/ 	.short	0x0000
        /*0014*/ 	.byte	0x00, 0xf5, 0x21, 0x00


	//----- nvinfo : EIATTR_SPARSE_MMA_MASK
	.align		4
.L_127:
        /*0018*/ 	.byte	0x03, 0x50
        /*001a*/ 	.short	0x0000


	//----- nvinfo : EIATTR_MAXREG_COUNT
	.align		4
        /*001c*/ 	.byte	0x03, 0x1b
        /*001e*/ 	.short	0x00ff


	//----- nvinfo : EIATTR_MERCURY_ISA_VERSION
	.align		4
        /*0020*/ 	.byte	0x03, 0x5f
        /*0022*/ 	.short	0x0101


	//----- nvinfo : EIATTR_VRC_CTA_INIT_COUNT
	.align		4
        /*0024*/ 	.byte	0x02, 0x4a
	.zero		1
	.zero		1


	//----- nvinfo : EIATTR_EXIT_INSTR_OFFSETS
	.align		4
        /*0028*/ 	.byte	0x04, 0x1c
        /*002a*/ 	.short	(.L_129 - .L_128)


	//   ....[0]....
.L_128:
        /*002c*/ 	.word	0x00002610


	//----- nvinfo : EIATTR_CRS_STACK_SIZE
	.align		4
.L_129:
        /*0030*/ 	.byte	0x04, 0x1e
        /*0032*/ 	.short	(.L_131 - .L_130)
.L_130:
        /*0034*/ 	.word	0x00000000


	//----- nvinfo : EIATTR_CBANK_PARAM_SIZE
	.align		4
.L_131:
        /*0038*/ 	.byte	0x03, 0x19
        /*003a*/ 	.short	0x0008


	//----- nvinfo : EIATTR_PARAM_CBANK
	.align		4
        /*003c*/ 	.byte	0x04, 0x0a
        /*003e*/ 	.short	(.L_133 - .L_132)
	.align		4
.L_132:
        /*0040*/ 	.word	index@(.nv.constant0._Z18applySoftMaxDevicePd)
        /*0044*/ 	.short	0x0380
        /*0046*/ 	.short	0x0008


	//----- nvinfo : EIATTR_SW_WAR
	.align		4
.L_133:
        /*0048*/ 	.byte	0x04, 0x36
        /*004a*/ 	.short	(.L_135 - .L_134)
.L_134:
        /*004c*/ 	.word	0x00000008
.L_135:


//--------------------- .nv.info._Z19forwardKernalOutputP19NeuralNetworkDevicePdS1_ --------------------------
	.section	.nv.info._Z19forwardKernalOutputP19NeuralNetworkDevicePdS1_,"",@"SHT_CUDA_INFO"
	.sectionflags	@""
	.align	4


	//----- nvinfo : EIATTR_CUDA_API_VERSION
	.align		4
        /*0000*/ 	.byte	0x04, 0x37
        /*0002*/ 	.short	(.L_137 - .L_136)
.L_136:
        /*0004*/ 	.word	0x00000082


	//----- nvinfo : EIATTR_KPARAM_INFO
	.align		4
.L_137:
        /*0008*/ 	.byte	0x04, 0x17
        /*000a*/ 	.short	(.L_139 - .L_138)
.L_138:
        /*000c*/ 	.word	0x00000000
        /*0010*/ 	.short	0x0002
        /*0012*/ 	.short	0x0010
        /*0014*/ 	.byte	0x00, 0xf5, 0x21, 0x00


	//----- nvinfo : EIATTR_KPARAM_INFO
	.align		4
.L_139:
        /*0018*/ 	.byte	0x04, 0x17
        /*001a*/ 	.short	(.L_141 - .L_140)
.L_140:
        /*001c*/ 	.word	0x00000000
        /*0020*/ 	.short	0x0001
        /*0022*/ 	.short	0x0008
        /*0024*/ 	.byte	0x00, 0xf5, 0x21, 0x00


	//----- nvinfo : EIATTR_KPARAM_INFO
	.align		4
.L_141:
        /*0028*/ 	.byte	0x04, 0x17
        /*002a*/ 	.short	(.L_143 - .L_142)
.L_142:
        /*002c*/ 	.word	0x00000000
        /*0030*/ 	.short	0x0000
        /*0032*/ 	.short	0x0000
        /*0034*/ 	.byte	0x00, 0xf5, 0x21, 0x00


	//----- nvinfo : EIATTR_SPARSE_MMA_MASK
	.align		4
.L_143:
        /*0038*/ 	.byte	0x03, 0x50
        /*003a*/ 	.short	0x0000


	//----- nvinfo : EIATTR_MAXREG_COUNT
	.align		4
        /*003c*/ 	.byte	0x03, 0x1b
        /*003e*/ 	.short	0x00ff


	//----- nvinfo : EIATTR_MERCURY_ISA_VERSION
	.align		4
        /*0040*/ 	.byte	0x03, 0x5f
        /*0042*/ 	.short	0x0101


	//----- nvinfo : EIATTR_VRC_CTA_INIT_COUNT
	.align		4
        /*0044*/ 	.byte	0x02, 0x4a
	.zero		1
	.zero		1


	//----- nvinfo : EIATTR_EXIT_INSTR_OFFSETS
	.align		4
        /*0048*/ 	.byte	0x04, 0x1c
        /*004a*/ 	.short	(.L_145 - .L_144)


	//   ....[0]....
.L_144:
        /*004c*/ 	.word	0x00000560


	//----- nvinfo : EIATTR_CBANK_PARAM_SIZE
	.align		4
.L_145:
        /*0050*/ 	.byte	0x03, 0x19
        /*0052*/ 	.short	0x0018


	//----- nvinfo : EIATTR_PARAM_CBANK
	.align		4
        /*0054*/ 	.byte	0x04, 0x0a
        /*0056*/ 	.short	(.L_147 - .L_146)
	.align		4
.L_146:
        /*0058*/ 	.word	index@(.nv.constant0._Z19forwardKernalOutputP19NeuralNetworkDevicePdS1_)
        /*005c*/ 	.short	0x0380
        /*005e*/ 	.short	0x0018


	//----- nvinfo : EIATTR_SW_WAR
	.align		4
.L_147:
        /*0060*/ 	.byte	0x04, 0x36
        /*0062*/ 	.short	(.L_149 - .L_148)
.L_148:
        /*0064*/ 	.word	0x00000008
.L_149:


//--------------------- .nv.info._Z19forwardKernalHiddenP19NeuralNetworkDevicePdS1_ --------------------------
	.section	.nv.info._Z19forwardKernalHiddenP19NeuralNetworkDevicePdS1_,"",@"SHT_CUDA_INFO"
	.sectionflags	@""
	.align	4


	//----- nvinfo : EIATTR_CUDA_API_VERSION
	.align		4
        /*0000*/ 	.byte	0x04, 0x37
        /*0002*/ 	.short	(.L_151 - .L_150)
.L_150:
        /*0004*/ 	.word	0x00000082


	//----- nvinfo : EIATTR_KPARAM_INFO
	.align		4
.L_151:
        /*0008*/ 	.byte	0x04, 0x17
        /*000a*/ 	.short	(.L_153 - .L_152)
.L_152:
        /*000c*/ 	.word	0x00000000
        /*0010*/ 	.short	0x0002
        /*0012*/ 	.short	0x0010
        /*0014*/ 	.byte	0x00, 0xf5, 0x21, 0x00


	//----- nvinfo : EIATTR_KPARAM_INFO
	.align		4
.L_153:
        /*0018*/ 	.byte	0x04, 0x17
        /*001a*/ 	.short	(.L_155 - .L_154)
.L_154:
        /*001c*/ 	.word	0x00000000
        /*0020*/ 	.short	0x0001
        /*0022*/ 	.short	0x0008
        /*0024*/ 	.byte	0x00, 0xf5, 0x21, 0x00


	//----- nvinfo : EIATTR_KPARAM_INFO
	.align		4
.L_155:
        /*0028*/ 	.byte	0x04, 0x17
        /*002a*/ 	.short	(.L_157 - .L_156)
.L_156:
        /*002c*/ 	.word	0x00000000
        /*0030*/ 	.short	0x0000
        /*0032*/ 	.short	0x0000
        /*0034*/ 	.byte	0x00, 0xf5, 0x21, 0x00


	//----- nvinfo : EIATTR_SPARSE_MMA_MASK
	.align		4
.L_157:
        /*0038*/ 	.byte	0x03, 0x50
        /*003a*/ 	.short	0x0000


	//----- nvinfo : EIATTR_MAXREG_COUNT
	.align		4
        /*003c*/ 	.byte	0x03, 0x1b
        /*003e*/ 	.short	0x00ff


	//----- nvinfo : EIATTR_MERCURY_ISA_VERSION
	.align		4
        /*0040*/ 	.byte	0x03, 0x5f
        /*0042*/ 	.short	0x0101


	//----- nvinfo : EIATTR_VRC_CTA_INIT_COUNT
	.align		4
        /*0044*/ 	.byte	0x02, 0x4a
	.zero		1
	.zero		1


	//----- nvinfo : EIATTR_EXIT_INSTR_OFFSETS
	.align		4
        /*0048*/ 	.byte	0x04, 0x1c
        /*004a*/ 	.short	(.L_159 - .L_158)


	//   ....[0]....
.L_158:
        /*004c*/ 	.word	0x00000940


	//----- nvinfo : EIATTR_CBANK_PARAM_SIZE
	.align		4
.L_159:
        /*0050*/ 	.byte	0x03, 0x19
        /*0052*/ 	.short	0x0018


	//----- nvinfo : EIATTR_PARAM_CBANK
	.align		4
        /*0054*/ 	.byte	0x04, 0x0a
        /*0056*/ 	.short	(.L_161 - .L_160)
	.align		4
.L_160:
        /*0058*/ 	.word	index@(.nv.constant0._Z19forwardKernalHiddenP19NeuralNetworkDevicePdS1_)
        /*005c*/ 	.short	0x0380
        /*005e*/ 	.short	0x0018


	//----- nvinfo : EIATTR_SW_WAR
	.align		4
.L_161:
        /*0060*/ 	.byte	0x04, 0x36
        /*0062*/ 	.short	(.L_163 - .L_162)
.L_162:
        /*0064*/ 	.word	0x00000008
.L_163:


//--------------------- .nv.callgraph             --------------------------
	.section	.nv.callgraph,"",@"SHT_CUDA_CALLGRAPH"
	.align	4
	.sectionentsize	8
	.align		4
        /*0000*/ 	.word	0x00000000
	.align		4
        /*0004*/ 	.word	0xffffffff
	.align		4
        /*0008*/ 	.word	0x00000000
	.align		4
        /*000c*/ 	.word	0xfffffffe
	.align		4
        /*0010*/ 	.word	0x00000000
	.align		4
        /*0014*/ 	.word	0xfffffffd
	.align		4
        /*0018*/ 	.word	0x00000000
	.align		4
        /*001c*/ 	.word	0xfffffffc


//--------------------- .text._Z11findCorrectPdPiS_S_ --------------------------
	.section	.text._Z11findCorrectPdPiS_S_,"ax",@progbits
	.align	128
        .global         _Z11findCorrectPdPiS_S_
        .type           _Z11findCorrectPdPiS_S_,@function
        .size           _Z11findCorrectPdPiS_S_,(.L_x_41 - _Z11findCorrectPdPiS_S_)
        .other          _Z11findCorrectPdPiS_S_,@"STO_CUDA_ENTRY STV_DEFAULT"
_Z11findCorrectPdPiS_S_:
.text._Z11findCorrectPdPiS_S_:
[----:B------:R-:W-:Y:S08]  /*0000*/  LDC R1, c[0x0][0x37c] ;  /* 0x0000df00ff017b82 */ /* 0x000ff00000000800 */
[----:B------:R-:W0:Y:S01]  /*0010*/  LDC.64 R10, c[0x0][0x380] ;  /* 0x0000e000ff0a7b82 */ /* 0x000e220000000a00 */
[----:B------:R-:W0:Y:S01]  /*0020*/  LDCU.64 UR12, c[0x0][0x358] ;  /* 0x00006b00ff0c77ac */ /* 0x000e220008000a00 */
[----:B------:R-:W1:Y:S01]  /*0030*/  LDCU.128 UR8, c[0x0][0x390] ;  /* 0x00007200ff0877ac */ /* 0x000e620008000c00 */
[----:B0-----:R-:W5:Y:S01]  /*0040*/  LDG.E.64 R10, desc[UR12][R10.64] ;  /* 0x0000000c0a0a7981 */ /* 0x001f62000c1e1b00 */
[----:B------:R-:W-:Y:S01]  /*0050*/  UMOV UR4, URZ ;  /* 0x000000ff00047c82 */ /* 0x000fe20008000000 */
[----:B------:R-:W-:Y:S01]  /*0060*/  UMOV UR5, URZ ;  /* 0x000000ff00057c82 */ /* 0x000fe20008000000 */
[----:B-1----:R-:W-:-:S05]  /*0070*/  UMOV UR6, URZ ;  /* 0x000000ff00067c82 */ /* 0x002fca0008000000 */
.L_x_4:
[----:B------:R-:W-:-:S04]  /*0080*/  UIADD3 UR7, UP0, UPT, UR5, UR8, URZ ;  /* 0x0000000805077290 */ /* 0x000fc8000ff1e0ff */
[----:B------:R-:W-:Y:S02]  /*0090*/  UIADD3.X UR14, UPT, UPT, UR6, UR9, URZ, UP0, !UPT ;  /* 0x00000009060e7290 */ /* 0x000fe400087fe4ff */
[----:B------:R-:W-:-:S04]  /*00a0*/  IMAD.U32 R6, RZ, RZ, UR7 ;  /* 0x00000007ff067e24 */ /* 0x000fc8000f8e00ff */
[----:B------:R-:W-:-:S05]  /*00b0*/  IMAD.U32 R7, RZ, RZ, UR14 ;  /* 0x0000000eff077e24 */ /* 0x000fca000f8e00ff */
[----:B0-----:R-:W2:Y:S01]  /*00c0*/  LDG.E.64 R2, desc[UR12][R6.64] ;  /* 0x0000000c06027981 */ /* 0x001ea2000c1e1b00 */
[----:B------:R-:W-:-:S04]  /*00d0*/  UIADD3 UR7, UP0, UPT, UR5, UR10, URZ ;  /* 0x0000000a05077290 */ /* 0x000fc8000ff1e0ff */
[----:B------:R-:W-:Y:S02]  /*00e0*/  UIADD3.X UR14, UPT, UPT, UR6, UR11, URZ, UP0, !UPT ;  /* 0x0000000b060e7290 */ /* 0x000fe400087fe4ff */
[----:B------:R-:W-:Y:S01]  /*00f0*/  IMAD.U32 R4, RZ, RZ, UR7 ;  /* 0x00000007ff047e24 */ /* 0x000fe2000f8e00ff */
[----:B------:R-:W-:-:S03]  /*0100*/  UIADD3 UR4, UPT, UPT, UR4, 0x2, URZ ;  /* 0x0000000204047890 */ /* 0x000fc6000fffe0ff */
[----:B------:R-:W-:Y:S01]  /*0110*/  IMAD.U32 R5, RZ, RZ, UR14 ;  /* 0x0000000eff057e24 */ /* 0x000fe2000f8e00ff */
[----:B------:R-:W-:-:S04]  /*0120*/  UISETP.NE.AND UP1, UPT, UR4, 0xa, UPT ;  /* 0x0000000a0400788c */ /* 0x000fc8000bf25270 */
[----:B-----5:R0:W5:Y:S01]  /*0130*/  LDG.E.64 R8, desc[UR12][R4.64] ;  /* 0x0000000c04087981 */ /* 0x020162000c1e1b00 */
[----:B--2---:R-:W-:Y:S01]  /*0140*/  ISETP.GT.AND P0, PT, R3, 0xfffff, PT ;  /* 0x000fffff0300780c */ /* 0x004fe20003f04270 */
[----:B------:R-:W-:Y:S01]  /*0150*/  IMAD.MOV.U32 R13, RZ, RZ, R3 ;  /* 0x000000ffff0d7224 */ /* 0x000fe200078e0003 */
[----:B------:R-:W-:-:S11]  /*0160*/  MOV R12, R2 ;  /* 0x00000002000c7202 */ /* 0x000fd60000000f00 */
[----:B------:R-:W-:-:S10]  /*0170*/  @!P0 DMUL R12, R12, 1.80143985094819840000e+16 ;  /* 0x435000000c0c8828 */ /* 0x000fd40000000000 */
[----:B------:R-:W-:Y:S02]  /*0180*/  @!P0 IMAD.MOV.U32 R3, RZ, RZ, R13 ;  /* 0x000000ffff038224 */ /* 0x000fe400078e000d */
[----:B------:R-:W-:Y:S02]  /*0190*/  @!P0 IMAD.MOV.U32 R2, RZ, RZ, R12 ;  /* 0x000000ffff028224 */ /* 0x000fe400078e000c */
[----:B------:R-:W-:-:S05]  /*01a0*/  VIADD R0, R3, 0xffffffff ;  /* 0xffffffff03007836 */ /* 0x000fca0000000000 */
[----:B------:R-:W-:Y:S01]  /*01b0*/  ISETP.GT.U32.AND P1, PT, R0, 0x7feffffe, PT ;  /* 0x7feffffe0000780c */ /* 0x000fe20003f24070 */
[----:B------:R-:W-:Y:S01]  /*01c0*/  IMAD.MOV.U32 R0, RZ, RZ, -0x3ff ;  /* 0xfffffc01ff007424 */ /* 0x000fe200078e00ff */
[----:B------:R-:W-:-:S11]  /*01d0*/  @!P0 MOV R0, 0xfffffbcb ;  /* 0xfffffbcb00008802 */ /* 0x000fd60000000f00 */
[----:B0-----:R-:W-:Y:S05]  /*01e0*/  @P1 BRA `(.L_x_0) ;  /* 0x0000000400041947 */ /* 0x001fea0003800000 */
[----:B------:R-:W-:Y:S01]  /*01f0*/  LOP3.LUT R12, R3, 0xfffff, RZ, 0xc0, !PT ;  /* 0x000fffff030c7812 */ /* 0x000fe200078ec0ff */
[----:B------:R-:W-:Y:S01]  /*0200*/  IMAD.MOV.U32 R22, RZ, RZ, -0x748574fc ;  /* 0x8b7a8b04ff167424 */ /* 0x000fe200078e00ff */
[----:B------:R-:W-:Y:S01]  /*0210*/  MOV R14, RZ ;  /* 0x000000ff000e7202 */ /* 0x000fe20000000f00 */
[----:B------:R-:W-:Y:S01]  /*0220*/  IMAD.MOV.U32 R23, RZ, RZ, 0x3ed0ee25 ;  /* 0x3ed0ee25ff177424 */ /* 0x000fe200078e00ff */
[----:B------:R-:W-:Y:S01]  /*0230*/  LOP3.LUT R13, R12, 0x3ff00000, RZ, 0xfc, !PT ;  /* 0x3ff000000c0d7812 */ /* 0x000fe200078efcff */
[----:B------:R-:W-:Y:S01]  /*0240*/  IMAD.MOV.U32 R12, RZ, RZ, R2 ;  /* 0x000000ffff0c7224 */ /* 0x000fe200078e0002 */
[----:B------:R-:W-:Y:S01]  /*0250*/  UMOV UR14, 0x3ae80f1e ;  /* 0x3ae80f1e000e7882 */ /* 0x000fe20000000000 */
[----:B------:R-:W-:Y:S01]  /*0260*/  UMOV UR15, 0x3eb1380b ;  /* 0x3eb1380b000f7882 */ /* 0x000fe20000000000 */
[----:B------:R-:W-:Y:S01]  /*0270*/  ISETP.GE.U32.AND P0, PT, R13, 0x3ff6a09f, PT ;  /* 0x3ff6a09f0d00780c */ /* 0x000fe20003f06070 */
[----:B------:R-:W-:Y:S01]  /*0280*/  IMAD.MOV.U32 R25, RZ, RZ, 0x43300000 ;  /* 0x43300000ff197424 */ /* 0x000fe200078e00ff */
[----:B------:R-:W-:Y:S01]  /*0290*/  LEA.HI R0, R3, R0, RZ, 0xc ;  /* 0x0000000003007211 */ /* 0x000fe200078f60ff */
[----:B------:R-:W-:Y:S01]  /*02a0*/  UMOV UR16, 0x80000000 ;  /* 0x8000000000107882 */ /* 0x000fe20000000000 */
[----:B------:R-:W-:-:S09]  /*02b0*/  UMOV UR17, 0x43300000 ;  /* 0x4330000000117882 */ /* 0x000fd20000000000 */
[----:B------:R-:W-:Y:S02]  /*02c0*/  @P0 VIADD R15, R13, 0xfff00000 ;  /* 0xfff000000d0f0836 */ /* 0x000fe40000000000 */
[----:B------:R-:W-:Y:S02]  /*02d0*/  @P0 VIADD R0, R0, 0x1 ;  /* 0x0000000100000836 */ /* 0x000fe40000000000 */
[----:B------:R-:W-:-:S03]  /*02e0*/  @P0 IMAD.MOV.U32 R13, RZ, RZ, R15 ;  /* 0x000000ffff0d0224 */ /* 0x000fc600078e000f */
[----:B------:R-:W-:-:S03]  /*02f0*/  LOP3.LUT R24, R0, 0x80000000, RZ, 0x3c, !PT ;  /* 0x8000000000187812 */ /* 0x000fc600078e3cff */
[C---:B------:R-:W-:Y:S02]  /*0300*/  DADD R20, R12.reuse, 1 ;  /* 0x3ff000000c147429 */ /* 0x040fe40000000000 */
[----:B------:R-:W-:-:S04]  /*0310*/  DADD R12, R12, -1 ;  /* 0xbff000000c0c7429 */ /* 0x000fc80000000000 */
[----:B------:R-:W0:Y:S02]  /*0320*/  MUFU.RCP64H R15, R21 ;  /* 0x00000015000f7308 */ /* 0x000e240000001800 */
[----:B0-----:R-:W-:-:S08]  /*0330*/  DFMA R16, -R20, R14, 1 ;  /* 0x3ff000001410742b */ /* 0x001fd0000000010e */
[----:B------:R-:W-:-:S08]  /*0340*/  DFMA R16, R16, R16, R16 ;  /* 0x000000101010722b */ /* 0x000fd00000000010 */
[----:B------:R-:W-:-:S08]  /*0350*/  DFMA R14, R14, R16, R14 ;  /* 0x000000100e0e722b */ /* 0x000fd0000000000e */
[----:B------:R-:W-:-:S08]  /*0360*/  DMUL R16, R12, R14 ;  /* 0x0000000e0c107228 */ /* 0x000fd00000000000 */
[----:B------:R-:W-:-:S08]  /*0370*/  DFMA R16, R12, R14, R16 ;  /* 0x0000000e0c10722b */ /* 0x000fd00000000010 */
[----:B------:R-:W-:Y:S02]  /*0380*/  DMUL R18, R16, R16 ;  /* 0x0000001010127228 */ /* 0x000fe40000000000 */
[----:B------:R-:W-:-:S06]  /*0390*/  DADD R2, R12, -R16 ;  /* 0x000000000c027229 */ /* 0x000fcc0000000810 */
[----:B------:R-:W-:Y:S01]  /*03a0*/  DFMA R20, R18, UR14, R22 ;  /* 0x0000000e12147c2b */ /* 0x000fe20008000016 */
[----:B------:R-:W-:Y:S01]  /*03b0*/  UMOV UR14, 0x9f02676f ;  /* 0x9f02676f000e7882 */ /* 0x000fe20000000000 */
[----:B------:R-:W-:Y:S01]  /*03c0*/  UMOV UR15, 0x3ef3b266 ;  /* 0x3ef3b266000f7882 */ /* 0x000fe20000000000 */
[----:B------:R-:W-:Y:S02]  /*03d0*/  DADD R22, R2, R2 ;  /* 0x0000000002167229 */ /* 0x000fe40000000002 */
[----:B------:R-:W-:Y:S01]  /*03e0*/  DADD R2, R24, -UR16 ;  /* 0x8000001018027e29 */ /* 0x000fe20008000000 */
[----:B------:R-:W-:Y:S01]  /*03f0*/  UMOV UR16, 0xfefa39ef ;  /* 0xfefa39ef00107882 */ /* 0x000fe20000000000 */
[----:B------:R-:W-:Y:S01]  /*0400*/  UMOV UR17, 0x3fe62e42 ;  /* 0x3fe62e4200117882 */ /* 0x000fe20000000000 */
[----:B------:R-:W-:Y:S01]  /*0410*/  DFMA R20, R18, R20, UR14 ;  /* 0x0000000e12147e2b */ /* 0x000fe20008000014 */
[----:B------:R-:W-:Y:S01]  /*0420*/  UMOV UR14, 0xa9ab0956 ;  /* 0xa9ab0956000e7882 */ /* 0x000fe20000000000 */
[----:B------:R-:W-:Y:S01]  /*0430*/  UMOV UR15, 0x3f1745cb ;  /* 0x3f1745cb000f7882 */ /* 0x000fe20000000000 */
[----:B------:R-:W-:-:S02]  /*0440*/  DFMA R22, R12, -R16, R22 ;  /* 0x800000100c16722b */ /* 0x000fc40000000016 */
[----:B------:R-:W-:-:S03]  /*0450*/  DFMA R12, R2, UR16, R16 ;  /* 0x00000010020c7c2b */ /* 0x000fc60008000010 */
[----:B------:R-:W-:Y:S01]  /*0460*/  DFMA R20, R18, R20, UR14 ;  /* 0x0000000e12147e2b */ /* 0x000fe20008000014 */
[----:B------:R-:W-:Y:S01]  /*0470*/  UMOV UR14, 0x2d1b5154 ;  /* 0x2d1b5154000e7882 */ /* 0x000fe20000000000 */
[----:B------:R-:W-:Y:S01]  /*0480*/  UMOV UR15, 0x3f3c71c7 ;  /* 0x3f3c71c7000f7882 */ /* 0x000fe20000000000 */
[----:B------:R-:W-:-:S05]  /*0490*/  DMUL R22, R14, R22 ;  /* 0x000000160e167228 */ /* 0x000fca0000000000 */
[----:B------:R-:W-:Y:S01]  /*04a0*/  DFMA R20, R18, R20, UR14 ;  /* 0x0000000e12147e2b */ /* 0x000fe20008000014 */
[----:B------:R-:W-:Y:S01]  /*04b0*/  UMOV UR14, 0x923be72d ;  /* 0x923be72d000e7882 */ /* 0x000fe20000000000 */
[----:B------:R-:W-:-:S06]  /*04c0*/  UMOV UR15, 0x3f624924 ;  /* 0x3f624924000f7882 */ /* 0x000fcc0000000000 */
        /* <DEDUP_REMOVED lines=8> */
[----:B------:R-:W-:Y:S02]  /*0550*/  UMOV UR15, 0x3fe62e42 ;  /* 0x3fe62e42000f7882 */ /* 0x000fe40000000000 */
[----:B------:R-:W-:Y:S01]  /*0560*/  DFMA R24, R2, -UR14, R12 ;  /* 0x8000000e02187c2b */ /* 0x000fe2000800000c */
[----:B------:R-:W-:Y:S01]  /*0570*/  UMOV UR14, 0x3b39803f ;  /* 0x3b39803f000e7882 */ /* 0x000fe20000000000 */
[----:B------:R-:W-:Y:S02]  /*0580*/  UMOV UR15, 0x3c7abc9e ;  /* 0x3c7abc9e000f7882 */ /* 0x000fe40000000000 */
[----:B------:R-:W-:-:S04]  /*0590*/  DMUL R20, R18, R20 ;  /* 0x0000001412147228 */ /* 0x000fc80000000000 */
[----:B------:R-:W-:-:S04]  /*05a0*/  DADD R24, -R16, R24 ;  /* 0x0000000010187229 */ /* 0x000fc80000000118 */
[----:B------:R-:W-:-:S08]  /*05b0*/  DFMA R20, R16, R20, R22 ;  /* 0x000000141014722b */ /* 0x000fd00000000016 */
[----:B------:R-:W-:-:S08]  /*05c0*/  DADD R20, R20, -R24 ;  /* 0x0000000014147229 */ /* 0x000fd00000000818 */
[----:B------:R-:W-:-:S08]  /*05d0*/  DFMA R20, R2, UR14, R20 ;  /* 0x0000000e02147c2b */ /* 0x000fd00008000014 */
[----:B------:R-:W-:Y:S01]  /*05e0*/  DADD R12, R12, R20 ;  /* 0x000000000c0c7229 */ /* 0x000fe20000000014 */
[----:B------:R-:W-:Y:S10]  /*05f0*/  BRA `(.L_x_1) ;  /* 0x0000000000187947 */ /* 0x000ff40003800000 */
.L_x_0:
[----:B------:R-:W-:Y:S01]  /*0600*/  MOV R2, 0x0 ;  /* 0x0000000000027802 */ /* 0x000fe20000000f00 */
[----:B------:R-:W-:Y:S01]  /*0610*/  IMAD.MOV.U32 R3, RZ, RZ, 0x7ff00000 ;  /* 0x7ff00000ff037424 */ /* 0x000fe200078e00ff */
[----:B------:R-:W-:-:S05]  /*0620*/  LOP3.LUT P0, RZ, R13, 0x7fffffff, RZ, 0xc0, !PT ;  /* 0x7fffffff0dff7812 */ /* 0x000fca000780c0ff */
[----:B------:R-:W-:-:S10]  /*0630*/  DFMA R2, R12, R2, +INF ;  /* 0x7ff000000c02742b */ /* 0x000fd40000000002 */
[----:B------:R-:W-:Y:S02]  /*0640*/  FSEL R12, R2, RZ, P0 ;  /* 0x000000ff020c7208 */ /* 0x000fe40000000000 */
[----:B------:R-:W-:-:S07]  /*0650*/  FSEL R13, R3, -QNAN , P0 ;  /* 0xfff00000030d7808 */ /* 0x000fce0000000000 */
.L_x_1:
[----:B------:R-:W0:Y:S01]  /*0660*/  LDC.64 R2, c[0x0][0x380] ;  /* 0x0000e000ff027b82 */ /* 0x000e220000000a00 */
[----:B-----5:R-:W-:-:S07]  /*0670*/  DFMA R8, -R8, R12, R10 ;  /* 0x0000000c0808722b */ /* 0x020fce000000010a */
[----:B0-----:R0:W-:Y:S04]  /*0680*/  STG.E.64 desc[UR12][R2.64], R8 ;  /* 0x0000000802007986 */ /* 0x0011e8000c101b0c */
[----:B------:R-:W2:Y:S04]  /*0690*/  LDG.E.64 R10, desc[UR12][R6.64+0x8] ;  /* 0x0000080c060a7981 */ /* 0x000ea8000c1e1b00 */
[----:B------:R-:W5:Y:S01]  /*06a0*/  LDG.E.64 R4, desc[UR12][R4.64+0x8] ;  /* 0x0000080c04047981 */ /* 0x000f62000c1e1b00 */
[----:B--2---:R-:W-:Y:S01]  /*06b0*/  ISETP.GT.AND P0, PT, R11, 0xfffff, PT ;  /* 0x000fffff0b00780c */ /* 0x004fe20003f04270 */
[----:B------:R-:W-:-:S02]  /*06c0*/  IMAD.MOV.U32 R12, RZ, RZ, R10 ;  /* 0x000000ffff0c7224 */ /* 0x000fc400078e000a */
[----:B------:R-:W-:-:S10]  /*06d0*/  IMAD.MOV.U32 R13, RZ, RZ, R11 ;  /* 0x000000ffff0d7224 */ /* 0x000fd400078e000b */
[----:B------:R-:W-:-:S10]  /*06e0*/  @!P0 DMUL R12, R12, 1.80143985094819840000e+16 ;  /* 0x435000000c0c8828 */ /* 0x000fd40000000000 */
[----:B------:R-:W-:Y:S02]  /*06f0*/  @!P0 IMAD.MOV.U32 R11, RZ, RZ, R13 ;  /* 0x000000ffff0b8224 */ /* 0x000fe400078e000d */
[----:B------:R-:W-:-:S03]  /*0700*/  @!P0 IMAD.MOV.U32 R10, RZ, RZ, R12 ;  /* 0x000000ffff0a8224 */ /* 0x000fc600078e000c */
[----:B------:R-:W-:-:S04]  /*0710*/  IADD3 R0, PT, PT, R11, -0x1, RZ ;  /* 0xffffffff0b007810 */ /* 0x000fc80007ffe0ff */
[----:B------:R-:W-:Y:S01]  /*0720*/  ISETP.GE.U32.AND P1, PT, R0, 0x7fefffff, PT ;  /* 0x7fefffff0000780c */ /* 0x000fe20003f26070 */
[----:B------:R-:W-:Y:S02]  /*0730*/  IMAD.MOV.U32 R0, RZ, RZ, -0x3ff ;  /* 0xfffffc01ff007424 */ /* 0x000fe400078e00ff */
[----:B------:R-:W-:-:S10]  /*0740*/  @!P0 IMAD.MOV.U32 R0, RZ, RZ, -0x435 ;  /* 0xfffffbcbff008424 */ /* 0x000fd400078e00ff */
[----:B0-----:R-:W-:Y:S05]  /*0750*/  @!P1 BRA `(.L_x_2) ;  /* 0x00000000001c9947 */ /* 0x001fea0003800000 */
[----:B------:R-:W-:Y:S01]  /*0760*/  MOV R6, 0x0 ;  /* 0x0000000000067802 */ /* 0x000fe20000000f00 */
[----:B------:R-:W-:Y:S01]  /*0770*/  IMAD.MOV.U32 R7, RZ, RZ, 0x7ff00000 ;  /* 0x7ff00000ff077424 */ /* 0x000fe200078e00ff */
[----:B------:R-:W-:-:S05]  /*0780*/  LOP3.LUT P0, RZ, R13, 0x7fffffff, RZ, 0xc0, !PT ;  /* 0x7fffffff0dff7812 */ /* 0x000fca000780c0ff */
[----:B------:R-:W-:-:S10]  /*0790*/  DFMA R6, R12, R6, +INF ;  /* 0x7ff000000c06742b */ /* 0x000fd40000000006 */
[----:B------:R-:W-:Y:S02]  /*07a0*/  FSEL R6, R6, RZ, P0 ;  /* 0x000000ff06067208 */ /* 0x000fe40000000000 */
[----:B------:R-:W-:Y:S01]  /*07b0*/  FSEL R7, R7, -QNAN , P0 ;  /* 0xfff0000007077808 */ /* 0x000fe20000000000 */
[----:B------:R-:W-:Y:S06]  /*07c0*/  BRA `(.L_x_3) ;  /* 0x0000000400007947 */ /* 0x000fec0003800000 */
.L_x_2:
[----:B------:R-:W-:Y:S01]  /*07d0*/  LOP3.LUT R6, R11, 0xfffff, RZ, 0xc0, !PT ;  /* 0x000fffff0b067812 */ /* 0x000fe200078ec0ff */
[----:B------:R-:W-:Y:S01]  /*07e0*/  IMAD.MOV.U32 R12, RZ, RZ, RZ ;  /* 0x000000ffff0c7224 */ /* 0x000fe200078e00ff */
[----:B------:R-:W-:Y:S01]  /*07f0*/  UMOV UR14, 0x3ae80f1e ;  /* 0x3ae80f1e000e7882 */ /* 0x000fe20000000000 */
[----:B------:R-:W-:Y:S01]  /*0800*/  IMAD.MOV.U32 R20, RZ, RZ, -0x748574fc ;  /* 0x8b7a8b04ff147424 */ /* 0x000fe200078e00ff */
[----:B------:R-:W-:Y:S01]  /*0810*/  LOP3.LUT R7, R6, 0x3ff00000, RZ, 0xfc, !PT ;  /* 0x3ff0000006077812 */ /* 0x000fe200078efcff */
[----:B------:R-:W-:Y:S01]  /*0820*/  IMAD.MOV.U32 R6, RZ, RZ, R10 ;  /* 0x000000ffff067224 */ /* 0x000fe200078e000a */
[----:B------:R-:W-:Y:S01]  /*0830*/  UMOV UR15, 0x3eb1380b ;  /* 0x3eb1380b000f7882 */ /* 0x000fe20000000000 */
[----:B------:R-:W-:Y:S01]  /*0840*/  IMAD.MOV.U32 R21, RZ, RZ, 0x3ed0ee25 ;  /* 0x3ed0ee25ff157424 */ /* 0x000fe200078e00ff */
[----:B------:R-:W-:Y:S01]  /*0850*/  ISETP.GE.U32.AND P0, PT, R7, 0x3ff6a09f, PT ;  /* 0x3ff6a09f0700780c */ /* 0x000fe20003f06070 */
[----:B------:R-:W-:Y:S01]  /*0860*/  IMAD.MOV.U32 R23, RZ, RZ, 0x43300000 ;  /* 0x43300000ff177424 */ /* 0x000fe200078e00ff */
[----:B------:R-:W-:Y:S01]  /*0870*/  LEA.HI R0, R11, R0, RZ, 0xc ;  /* 0x000000000b007211 */ /* 0x000fe200078f60ff */
[----:B------:R-:W-:Y:S01]  /*0880*/  UMOV UR16, 0x80000000 ;  /* 0x8000000000107882 */ /* 0x000fe20000000000 */
[----:B------:R-:W-:-:S09]  /*0890*/  UMOV UR17, 0x43300000 ;  /* 0x4330000000117882 */ /* 0x000fd20000000000 */
[----:B------:R-:W-:Y:S01]  /*08a0*/  @P0 VIADD R13, R7, 0xfff00000 ;  /* 0xfff00000070d0836 */ /* 0x000fe20000000000 */
[----:B------:R-:W-:-:S04]  /*08b0*/  @P0 IADD3 R0, PT, PT, R0, 0x1, RZ ;  /* 0x0000000100000810 */ /* 0x000fc80007ffe0ff */
[----:B------:R-:W-:Y:S02]  /*08c0*/  @P0 MOV R7, R13 ;  /* 0x0000000d00070202 */ /* 0x000fe40000000f00 */
[----:B------:R-:W-:-:S04]  /*08d0*/  LOP3.LUT R22, R0, 0x80000000, RZ, 0x3c, !PT ;  /* 0x8000000000167812 */ /* 0x000fc800078e3cff */
        /* <DEDUP_REMOVED lines=46> */
[----:B------:R-:W-:-:S11]  /*0bc0*/  DADD R6, R6, R18 ;  /* 0x0000000006067229 */ /* 0x000fd60000000012 */
.L_x_3:
[----:B-----5:R-:W-:Y:S01]  /*0bd0*/  DFMA R10, -R4, R6, R8 ;  /* 0x00000006040a722b */ /* 0x020fe20000000108 */
[----:B------:R-:W-:-:S04]  /*0be0*/  UIADD3 UR5, UP0, UPT, UR5, 0x10, URZ ;  /* 0x0000001005057890 */ /* 0x000fc8000ff1e0ff */
[----:B------:R-:W-:Y:S02]  /*0bf0*/  UIADD3.X UR6, UPT, UPT, URZ, UR6, URZ, UP0, !UPT ;  /* 0x00000006ff067290 */ /* 0x000fe400087fe4ff */
[----:B------:R0:W-:Y:S01]  /*0c00*/  STG.E.64 desc[UR12][R2.64], R10 ;  /* 0x0000000a02007986 */ /* 0x0001e2000c101b0c */
[----:B------:R-:W-:Y:S09]  /*0c10*/  BRA.U UP1, `(.L_x_4) ;  /* 0xfffffff501187547 */ /* 0x000ff2000b83ffff */
[----:B------:R-:W1:Y:S08]  /*0c20*/  LDC.64 R6, c[0x0][0x390] ;  /* 0x0000e400ff067b82 */ /* 0x000e700000000a00 */
[----:B------:R-:W2:Y:S08]  /*0c30*/  LDC.64 R8, c[0x0][0x398] ;  /* 0x0000e600ff087b82 */ /* 0x000eb00000000a00 */
[----:B0-----:R-:W0:Y:S01]  /*0c40*/  LDC.64 R2, c[0x0][0x390] ;  /* 0x0000e400ff027b82 */ /* 0x001e220000000a00 */
[----:B-1----:R-:W3:Y:S07]  /*0c50*/  LDG.E.64 R10, desc[UR12][R6.64+0x8] ;  /* 0x0000080c060a7981 */ /* 0x002eee000c1e1b00 */
[----:B------:R-:W1:Y:S01]  /*0c60*/  LDC.64 R4, c[0x0][0x398] ;  /* 0x0000e600ff047b82 */ /* 0x000e620000000a00 */
[----:B------:R-:W3:Y:S04]  /*0c70*/  LDG.E.64 R12, desc[UR12][R6.64] ;  /* 0x0000000c060c7981 */ /* 0x000ee8000c1e1b00 */
[----:B--2---:R-:W2:Y:S04]  /*0c80*/  LDG.E.64 R14, desc[UR12][R8.64+0x8] ;  /* 0x0000080c080e7981 */ /* 0x004ea8000c1e1b00 */
[----:B------:R-:W2:Y:S01]  /*0c90*/  LDG.E.64 R16, desc[UR12][R8.64] ;  /* 0x0000000c08107981 */ /* 0x000ea2000c1e1b00 */
[----:B---3--:R-:W-:-:S03]  /*0ca0*/  DSETP.GT.AND P0, PT, R10, R12, PT ;  /* 0x0000000c0a00722a */ /* 0x008fc60003f04000 */
[----:B------:R-:W3:Y:S03]  /*0cb0*/  LDG.E.64 R10, desc[UR12][R6.64+0x10] ;  /* 0x0000100c060a7981 */ /* 0x000ee6000c1e1b00 */
[----:B------:R-:W-:Y:S01]  /*0cc0*/  SEL R19, RZ, 0x1, !P0 ;  /* 0x00000001ff137807 */ /* 0x000fe20004000000 */
[----:B--2---:R-:W-:Y:S01]  /*0cd0*/  DSETP.GT.AND P1, PT, R14, R16, PT ;  /* 0x000000100e00722a */ /* 0x004fe20003f24000 */
[----:B------:R-:W2:Y:S03]  /*0ce0*/  LDG.E.64 R14, desc[UR12][R8.64+0x10] ;  /* 0x0000100c080e7981 */ /* 0x000ea6000c1e1b00 */
[----:B0-----:R-:W-:Y:S02]  /*0cf0*/  IMAD.WIDE.U32 R12, R19, 0x8, R2 ;  /* 0x00000008130c7825 */ /* 0x001fe400078e0002 */
[----:B------:R-:W-:-:S04]  /*0d00*/  SEL R21, RZ, 0x1, !P1 ;  /* 0x00000001ff157807 */ /* 0x000fc80004800000 */
[----:B------:R-:W3:Y:S01]  /*0d10*/  LDG.E.64 R12, desc[UR12][R12.64] ;  /* 0x0000000c0c0c7981 */ /* 0x000ee2000c1e1b00 */
[----:B-1----:R-:W-:-:S06]  /*0d20*/  IMAD.WIDE.U32 R16, R21, 0x8, R4 ;  /* 0x0000000815107825 */ /* 0x002fcc00078e0004 */
[----:B------:R-:W2:Y:S01]  /*0d30*/  LDG.E.64 R16, desc[UR12][R16.64] ;  /* 0x0000000c10107981 */ /* 0x000ea2000c1e1b00 */
[----:B---3--:R-:W-:-:S03]  /*0d40*/  DSETP.GT.AND P0, PT, R10, R12, PT ;  /* 0x0000000c0a00722a */ /* 0x008fc60003f04000 */
[----:B------:R-:W3:Y:S01]  /*0d50*/  LDG.E.64 R10, desc[UR12][R6.64+0x18] ;  /* 0x0000180c060a7981 */ /* 0x000ee2000c1e1b00 */
[----:B--2---:R-:W-:Y:S02]  /*0d60*/  DSETP.GT.AND P1, PT, R14, R16, PT ;  /* 0x000000100e00722a */ /* 0x004fe40003f24000 */
[----:B------:R-:W-:Y:S01]  /*0d70*/  SEL R23, R19, 0x2, !P0 ;  /* 0x0000000213177807 */ /* 0x000fe20004000000 */
[----:B------:R-:W2:Y:S03]  /*0d80*/  LDG.E.64 R16, desc[UR12][R8.64+0x20] ;  /* 0x0000200c08107981 */ /* 0x000ea6000c1e1b00 */
[----:B------:R-:W-:Y:S01]  /*0d90*/  SEL R25, R21, 0x2, !P1 ;  /* 0x0000000215197807 */ /* 0x000fe20004800000 */
[----:B------:R-:W-:Y:S01]  /*0da0*/  IMAD.WIDE.U32 R14, R23, 0x8, R2 ;  /* 0x00000008170e7825 */ /* 0x000fe200078e0002 */
[----:B------:R-:W4:Y:S03]  /*0db0*/  LDG.E.64 R18, desc[UR12][R8.64+0x18] ;  /* 0x0000180c08127981 */ /* 0x000f26000c1e1b00 */
[----:B------:R-:W-:-:S02]  /*0dc0*/  IMAD.WIDE.U32 R20, R25, 0x8, R4 ;  /* 0x0000000819147825 */ /* 0x000fc400078e0004 */
[----:B------:R-:W3:Y:S04]  /*0dd0*/  LDG.E.64 R14, desc[UR12][R14.64] ;  /* 0x0000000c0e0e7981 */ /* 0x000ee8000c1e1b00 */
[----:B------:R-:W4:Y:S01]  /*0de0*/  LDG.E.64 R20, desc[UR12][R20.64] ;  /* 0x0000000c14147981 */ /* 0x000f22000c1e1b00 */
[----:B---3--:R-:W-:-:S03]  /*0df0*/  DSETP.GT.AND P0, PT, R10, R14, PT ;  /* 0x0000000e0a00722a */ /* 0x008fc60003f04000 */
[----:B------:R-:W3:Y:S01]  /*0e00*/  LDG.E.64 R10, desc[UR12][R6.64+0x20] ;  /* 0x0000200c060a7981 */ /* 0x000ee2000c1e1b00 */
[----:B----4-:R-:W-:Y:S02]  /*0e10*/  DSETP.GT.AND P1, PT, R18, R20, PT ;  /* 0x000000141200722a */ /* 0x010fe40003f24000 */
[----:B------:R-:W-:-:S04]  /*0e20*/  SEL R23, R23, 0x3, !P0 ;  /* 0x0000000317177807 */ /* 0x000fc80004000000 */
[----:B------:R-:W-:Y:S01]  /*0e30*/  SEL R25, R25, 0x3, !P1 ;  /* 0x0000000319197807 */ /* 0x000fe20004800000 */
[----:B------:R-:W-:-:S04]  /*0e40*/  IMAD.WIDE.U32 R12, R23, 0x8, R2 ;  /* 0x00000008170c7825 */ /* 0x000fc800078e0002 */
[----:B------:R-:W-:Y:S02]  /*0e50*/  IMAD.WIDE.U32 R18, R25, 0x8, R4 ;  /* 0x0000000819127825 */ /* 0x000fe400078e0004 */
[----:B------:R-:W3:Y:S04]  /*0e60*/  LDG.E.64 R12, desc[UR12][R12.64] ;  /* 0x0000000c0c0c7981 */ /* 0x000ee8000c1e1b00 */
[----:B------:R-:W2:Y:S01]  /*0e70*/  LDG.E.64 R18, desc[UR12][R18.64] ;  /* 0x0000000c12127981 */ /* 0x000ea2000c1e1b00 */
[----:B---3--:R-:W-:-:S03]  /*0e80*/  DSETP.GT.AND P0, PT, R10, R12, PT ;  /* 0x0000000c0a00722a */ /* 0x008fc60003f04000 */
[----:B------:R-:W3:Y:S01]  /*0e90*/  LDG.E.64 R10, desc[UR12][R6.64+0x28] ;  /* 0x0000280c060a7981 */ /* 0x000ee2000c1e1b00 */
[----:B--2---:R-:W-:Y:S02]  /*0ea0*/  DSETP.GT.AND P1, PT, R16, R18, PT ;  /* 0x000000121000722a */ /* 0x004fe40003f24000 */
[----:B------:R-:W-:Y:S01]  /*0eb0*/  SEL R23, R23, 0x4, !P0 ;  /* 0x0000000417177807 */ /* 0x000fe20004000000 */
[----:B------:R-:W2:Y:S03]  /*0ec0*/  LDG.E.64 R16, desc[UR12][R8.64+0x28] ;  /* 0x0000280c08107981 */ /* 0x000ea6000c1e1b00 */
        /* <DEDUP_REMOVED lines=35> */
[----:B---3--:R-:W-:Y:S02]  /*1100*/  DSETP.GT.AND P0, PT, R10, R12, PT ;  /* 0x0000000c0a00722a */ /* 0x008fe40003f04000 */
[----:B--2---:R-:W-:-:S04]  /*1110*/  DSETP.GT.AND P1, PT, R16, R18, PT ;  /* 0x000000121000722a */ /* 0x004fc80003f24000 */
[----:B------:R-:W-:Y:S02]  /*1120*/  SEL R23, R23, 0x8, !P0 ;  /* 0x0000000817177807 */ /* 0x000fe40004000000 */
[----:B------:R-:W-:-:S03]  /*1130*/  SEL R25, R25, 0x8, !P1 ;  /* 0x0000000819197807 */ /* 0x000fc60004800000 */
[----:B------:R-:W-:Y:S02]  /*1140*/  IMAD.WIDE.U32 R10, R23, 0x8, R2 ;  /* 0x00000008170a7825 */ /* 0x000fe400078e0002 */
[----:B------:R-:W2:Y:S02]  /*1150*/  LDG.E.64 R2, desc[UR12][R6.64+0x48] ;  /* 0x0000480c06027981 */ /* 0x000ea4000c1e1b00 */
[----:B------:R-:W-:Y:S02]  /*1160*/  IMAD.WIDE.U32 R14, R25, 0x8, R4 ;  /* 0x00000008190e7825 */ /* 0x000fe400078e0004 */
[----:B------:R-:W2:Y:S04]  /*1170*/  LDG.E.64 R10, desc[UR12][R10.64] ;  /* 0x0000000c0a0a7981 */ /* 0x000ea8000c1e1b00 */
[----:B------:R-:W3:Y:S04]  /*1180*/  LDG.E.64 R4, desc[UR12][R8.64+0x48] ;  /* 0x0000480c08047981 */ /* 0x000ee8000c1e1b00 */
[----:B------:R-:W3:Y:S01]  /*1190*/  LDG.E.64 R14, desc[UR12][R14.64] ;  /* 0x0000000c0e0e7981 */ /* 0x000ee2000c1e1b00 */
[----:B--2---:R-:W-:-:S02]  /*11a0*/  DSETP.GT.AND P0, PT, R2, R10, PT ;  /* 0x0000000a0200722a */ /* 0x004fc40003f04000 */
[----:B---3--:R-:W-:-:S06]  /*11b0*/  DSETP.GT.AND P1, PT, R4, R14, PT ;  /* 0x0000000e0400722a */ /* 0x008fcc0003f24000 */
[----:B------:R-:W-:-:S04]  /*11c0*/  ISETP.EQ.AND P2, PT, R25, R23, !P1 ;  /* 0x000000171900720c */ /* 0x000fc80004f42270 */
[----:B------:R-:W-:Y:S02]  /*11d0*/  SEL R0, RZ, 0xffffffff, !P2 ;  /* 0xffffffffff007807 */ /* 0x000fe40005000000 */
[----:B------:R-:W-:-:S04]  /*11e0*/  @P0 SEL R0, RZ, 0xffffffff, !P1 ;  /* 0xffffffffff000807 */ /* 0x000fc80004800000 */
[----:B------:R-:W-:-:S04]  /*11f0*/  LOP3.LUT R0, R0, 0x1, RZ, 0xc0, !PT ;  /* 0x0000000100007812 */ /* 0x000fc800078ec0ff */
[----:B------:R-:W-:-:S13]  /*1200*/  ISETP.NE.U32.AND P0, PT, R0, 0x1, PT ;  /* 0x000000010000780c */ /* 0x000fda0003f05070 */
[----:B------:R-:W-:Y:S05]  /*1210*/  @P0 EXIT ;  /* 0x000000000000094d */ /* 0x000fea0003800000 */
[----:B------:R-:W0:Y:S02]  /*1220*/  LDC.64 R2, c[0x0][0x388] ;  /* 0x0000e200ff027b82 */ /* 0x000e240000000a00 */
[----:B0-----:R-:W2:Y:S02]  /*1230*/  LDG.E R0, desc[UR12][R2.64] ;  /* 0x0000000c02007981 */ /* 0x001ea4000c1e1900 */
[----:B--2---:R-:W-:-:S05]  /*1240*/  VIADD R5, R0, 0x1 ;  /* 0x0000000100057836 */ /* 0x004fca0000000000 */
[----:B------:R-:W-:Y:S01]  /*1250*/  STG.E desc[UR12][R2.64], R5 ;  /* 0x0000000502007986 */ /* 0x000fe2000c10190c */
[----:B------:R-:W-:Y:S05]  /*1260*/  EXIT ;  /* 0x000000000000794d */ /* 0x000fea0003800000 */
.L_x_5:
[----:B------:R-:W-:-:S00]  /*1270*/  BRA `(.L_x_5) ;  /* 0xfffffffc00fc7947 */ /* 0x000fc0000383ffff */
[----:B------:R-:W-:-:S00]  /*1280*/  NOP ;  /* 0x0000000000007918 */ /* 0x000fc00000000000 */
[----:B------:R-:W-:-:S00]  /*1290*/  NOP ;  /* 0x0000000000007918 */ /* 0x000fc00000000000 */
[----:B------:R-:W-:-:S00]  /*12a0*/  NOP ;  /* 0x0000000000007918 */ /* 0x000fc00000000000 */
[----:B------:R-:W-:-:S00]  /*12b0*/  NOP ;  /* 0x0000000000007918 */ /* 0x000fc00000000000 */
[----:B------:R-:W-:-:S00]  /*12c0*/  NOP ;  /* 0x0000000000007918 */ /* 0x000fc00000000000 */
[----:B------:R-:W-:-:S00]  /*12d0*/  NOP ;  /* 0x0000000000007918 */ /* 0x000fc00000000000 */
[----:B------:R-:W-:-:S00]  /*12e0*/  NOP ;  /* 0x0000000000007918 */ /* 0x000fc00000000000 */
[----:B------:R-:W-:-:S00]  /*12f0*/  NOP ;  /* 0x0000000000007918 */ /* 0x000fc00000000000 */
.L_x_41:


//--------------------- .text._Z17updateHiddenLayerP19NeuralNetworkDevicePdS1_ --------------------------
	.section	.text._Z17updateHiddenLayerP19NeuralNetworkDevicePdS1_,"ax",@progbits
	.align	128
        .global         _Z17updateHiddenLayerP19NeuralNetworkDevicePdS1_
        .type           _Z17updateHiddenLayerP19NeuralNetworkDevicePdS1_,@function
        .size           _Z17updateHiddenLayerP19NeuralNetworkDevicePdS1_,(.L_x_42 - _Z17updateHiddenLayerP19NeuralNetworkDevicePdS1_)
        .other          _Z17updateHiddenLayerP19NeuralNetworkDevicePdS1_,@"STO_CUDA_ENTRY STV_DEFAULT"
_Z17updateHiddenLayerP19NeuralNetworkDevicePdS1_:
.text._Z17updateHiddenLayerP19NeuralNetworkDevicePdS1_:
[----:B------:R-:W-:Y:S08]  /*0000*/  LDC R1, c[0x0][0x37c] ;  /* 0x0000df00ff017b82 */ /* 0x000ff00000000800 */
[----:B------:R-:W0:Y:S01]  /*0010*/  LDC.64 R4, c[0x0][0x380] ;  /* 0x0000e000ff047b82 */ /* 0x000e220000000a00 */
[----:B------:R-:W0:Y:S01]  /*0020*/  LDCU.64 UR4, c[0x0][0x358] ;  /* 0x00006b00ff0477ac */ /* 0x000e220008000a00 */
[----:B------:R-:W1:Y:S01]  /*0030*/  S2R R15, SR_CTAID.X ;  /* 0x00000000000f7919 */ /* 0x000e620000002500 */
[----:B------:R-:W2:Y:S05]  /*0040*/  S2R R0, SR_TID.X ;  /* 0x0000000000007919 */ /* 0x000eaa0000002100 */
[----:B------:R-:W1:Y:S08]  /*0050*/  LDC.64 R2, c[0x0][0x388] ;  /* 0x0000e200ff027b82 */ /* 0x000e700000000a00 */
[----:B------:R-:W3:Y:S01]  /*0060*/  LDC.64 R8, c[0x0][0x390] ;  /* 0x0000e400ff087b82 */ /* 0x000ee20000000a00 */
[----:B0-----:R-:W4:Y:S01]  /*0070*/  LDG.E.64 R10, desc[UR4][R4.64] ;  /* 0x00000004040a7981 */ /* 0x001f22000c1e1b00 */
[----:B-1----:R-:W-:-:S04]  /*0080*/  IMAD.WIDE.U32 R2, R15, 0x8, R2 ;  /* 0x000000080f027825 */ /* 0x002fc800078e0002 */
[----:B--2---:R-:W-:Y:S01]  /*0090*/  IMAD R13, R15, 0x310, R0 ;  /* 0x000003100f0d7824 */ /* 0x004fe200078e0200 */
[----:B------:R-:W2:Y:S01]  /*00a0*/  LDG.E.64 R6, desc[UR4][R2.64] ;  /* 0x0000000402067981 */ /* 0x000ea2000c1e1b00 */
[----:B---3--:R-:W-:-:S06]  /*00b0*/  IMAD.WIDE.U32 R8, R0, 0x8, R8 ;  /* 0x0000000800087825 */ /* 0x008fcc00078e0008 */
[----:B------:R-:W3:Y:S01]  /*00c0*/  LDG.E.64 R8, desc[UR4][R8.64] ;  /* 0x0000000408087981 */ /* 0x000ee2000c1e1b00 */
[----:B----4-:R-:W-:-:S05]  /*00d0*/  IMAD.WIDE.U32 R10, R13, 0x8, R10 ;  /* 0x000000080d0a7825 */ /* 0x010fca00078e000a */
[----:B------:R-:W3:Y:S01]  /*00e0*/  LDG.E.64 R12, desc[UR4][R10.64] ;  /* 0x000000040a0c7981 */ /* 0x000ee2000c1e1b00 */
[----:B------:R-:W-:Y:S01]  /*00f0*/  UMOV UR6, 0x47ae147b ;  /* 0x47ae147b00067882 */ /* 0x000fe20000000000 */
[----:B------:R-:W-:Y:S01]  /*0100*/  UMOV UR7, 0x3f847ae1 ;  /* 0x3f847ae100077882 */ /* 0x000fe20000000000 */
[----:B------:R-:W-:Y:S01]  /*0110*/  ISETP.NE.AND P0, PT, R0, RZ, PT ;  /* 0x000000ff0000720c */ /* 0x000fe20003f05270 */
[----:B--2---:R-:W-:-:S08]  /*0120*/  DMUL R6, R6, -UR6 ;  /* 0x8000000606067c28 */ /* 0x004fd00008000000 */
[----:B---3--:R-:W-:-:S07]  /*0130*/  DFMA R6, R6, R8, R12 ;  /* 0x000000080606722b */ /* 0x008fce000000000c */
[----:B------:R0:W-:Y:S01]  /*0140*/  STG.E.64 desc[UR4][R10.64], R6 ;  /* 0x000000060a007986 */ /* 0x0001e2000c101b04 */
[----:B------:R-:W-:Y:S05]  /*0150*/  @P0 EXIT ;  /* 0x000000000000094d */ /* 0x000fea0003800000 */
[----:B------:R-:W0:Y:S04]  /*0160*/  LDG.E.64 R4, desc[UR4][R4.64+0x10] ;  /* 0x0000100404047981 */ /* 0x000e28000c1e1b00 */
[----:B------:R-:W2:Y:S01]  /*0170*/  LDG.E.64 R2, desc[UR4][R2.64] ;  /* 0x0000000402027981 */ /* 0x000ea2000c1e1b00 */
[----:B0-----:R-:W-:-:S05]  /*0180*/  IMAD.WIDE.U32 R6, R15, 0x8, R4 ;  /* 0x000000080f067825 */ /* 0x001fca00078e0004 */
[----:B------:R-:W2:Y:S02]  /*0190*/  LDG.E.64 R8, desc[UR4][R6.64] ;  /* 0x0000000406087981 */ /* 0x000ea4000c1e1b00 */
[----:B--2---:R-:W-:-:S07]  /*01a0*/  DFMA R8, R2, -UR6, R8 ;  /* 0x8000000602087c2b */ /* 0x004fce0008000008 */
[----:B------:R-:W-:Y:S01]  /*01b0*/  STG.E.64 desc[UR4][R6.64], R8 ;  /* 0x0000000806007986 */ /* 0x000fe2000c101b04 */
[----:B------:R-:W-:Y:S05]  /*01c0*/  EXIT ;  /* 0x000000000000794d */ /* 0x000fea0003800000 */
.L_x_6:
        /* <DEDUP_REMOVED lines=11> */
.L_x_42:


//--------------------- .text._Z17updateOutputLayerP19NeuralNetworkDevicePdS1_ --------------------------
	.section	.text._Z17updateOutputLayerP19NeuralNetworkDevicePdS1_,"ax",@progbits
	.align	128
        .global         _Z17updateOutputLayerP19NeuralNetworkDevicePdS1_
        .type           _Z17updateOutputLayerP19NeuralNetworkDevicePdS1_,@function
        .size           _Z17updateOutputLayerP19NeuralNetworkDevicePdS1_,(.L_x_43 - _Z17updateOutputLayerP19NeuralNetworkDevicePdS1_)
        .other          _Z17updateOutputLayerP19NeuralNetworkDevicePdS1_,@"STO_CUDA_ENTRY STV_DEFAULT"
_Z17updateOutputLayerP19NeuralNetworkDevicePdS1_:
.text._Z17updateOutputLayerP19NeuralNetworkDevicePdS1_:
        /* <DEDUP_REMOVED lines=8> */
[C---:B-1----:R-:W-:Y:S01]  /*0080*/  IMAD.WIDE.U32 R2, R15.reuse, 0x8, R2 ;  /* 0x000000080f027825 */ /* 0x042fe200078e0002 */
[----:B--2---:R-:W-:-:S04]  /*0090*/  LEA R13, R15, R0, 0x7 ;  /* 0x000000000f0d7211 */ /* 0x004fc800078e38ff */
        /* <DEDUP_REMOVED lines=19> */
.L_x_7:
        /* <DEDUP_REMOVED lines=11> */
.L_x_43:


//--------------------- .text._Z22computerHiddenGradientP19NeuralNetworkDevicePdS1_S1_ --------------------------
	.section	.text._Z22computerHiddenGradientP19NeuralNetworkDevicePdS1_S1_,"ax",@progbits
	.align	128
        .global         _Z22computerHiddenGradientP19NeuralNetworkDevicePdS1_S1_
        .type           _Z22computerHiddenGradientP19NeuralNetworkDevicePdS1_S1_,@function
        .size           _Z22computerHiddenGradientP19NeuralNetworkDevicePdS1_S1_,(.L_x_44 - _Z22computerHiddenGradientP19NeuralNetworkDevicePdS1_S1_)
        .other          _Z22computerHiddenGradientP19NeuralNetworkDevicePdS1_S1_,@"STO_CUDA_ENTRY STV_DEFAULT"
_Z22computerHiddenGradientP19NeuralNetworkDevicePdS1_S1_:
.text._Z22computerHiddenGradientP19NeuralNetworkDevicePdS1_S1_:
[----:B------:R-:W-:Y:S01]  /*0000*/  LDC R1, c[0x0][0x37c] ;  /* 0x0000df00ff017b82 */ /* 0x000fe20000000800 */
[----:B------:R-:W0:Y:S07]  /*0010*/  S2R R0, SR_TID.X ;  /* 0x0000000000007919 */ /* 0x000e2e0000002100 */
[----:B------:R-:W0:Y:S01]  /*0020*/  LDC.64 R2, c[0x0][0x390] ;  /* 0x0000e400ff027b82 */ /* 0x000e220000000a00 */
[----:B------:R-:W1:Y:S07]  /*0030*/  LDCU.64 UR4, c[0x0][0x358] ;  /* 0x00006b00ff0477ac */ /* 0x000e6e0008000a00 */
[----:B------:R-:W2:Y:S01]  /*0040*/  LDC.64 R4, c[0x0][0x380] ;  /* 0x0000e000ff047b82 */ /* 0x000ea20000000a00 */
[----:B0-----:R-:W-:-:S05]  /*0050*/  IMAD.WIDE.U32 R2, R0, 0x8, R2 ;  /* 0x0000000800027825 */ /* 0x001fca00078e0002 */
[----:B-1----:R-:W-:Y:S04]  /*0060*/  STG.E.64 desc[UR4][R2.64], RZ ;  /* 0x000000ff02007986 */ /* 0x002fe8000c101b04 */
[----:B--2---:R-:W2:Y:S01]  /*0070*/  LDG.E.64 R8, desc[UR4][R4.64+0x8] ;  /* 0x0000080404087981 */ /* 0x004ea2000c1e1b00 */
[----:B------:R-:W0:Y:S03]  /*0080*/  LDC.64 R6, c[0x0][0x388] ;  /* 0x0000e200ff067b82 */ /* 0x000e260000000a00 */
[----:B0-----:R-:W3:Y:S01]  /*0090*/  LDG.E.64 R10, desc[UR4][R6.64] ;  /* 0x00000004060a7981 */ /* 0x001ee2000c1e1b00 */
[----:B--2---:R-:W-:-:S06]  /*00a0*/  IMAD.WIDE.U32 R8, R0, 0x8, R8 ;  /* 0x0000000800087825 */ /* 0x004fcc00078e0008 */
[----:B------:R-:W3:Y:S02]  /*00b0*/  LDG.E.64 R8, desc[UR4][R8.64] ;  /* 0x0000000408087981 */ /* 0x000ee4000c1e1b00 */
[----:B---3--:R-:W-:-:S07]  /*00c0*/  DFMA R10, R8, R10, RZ ;  /* 0x0000000a080a722b */ /* 0x008fce00000000ff */
[----:B------:R0:W-:Y:S04]  /*00d0*/  STG.E.64 desc[UR4][R2.64], R10 ;  /* 0x0000000a02007986 */ /* 0x0001e8000c101b04 */
[----:B------:R-:W2:Y:S04]  /*00e0*/  LDG.E.64 R12, desc[UR4][R4.64+0x8] ;  /* 0x00000804040c7981 */ /* 0x000ea8000c1e1b00 */
[----:B------:R-:W3:Y:S01]  /*00f0*/  LDG.E.64 R14, desc[UR4][R6.64+0x8] ;  /* 0x00000804060e7981 */ /* 0x000ee2000c1e1b00 */
[----:B--2---:R-:W-:-:S06]  /*0100*/  IMAD.WIDE.U32 R12, R0, 0x8, R12 ;  /* 0x00000008000c7825 */ /* 0x004fcc00078e000c */
[----:B------:R-:W3:Y:S02]  /*0110*/  LDG.E.64 R12, desc[UR4][R12.64+0x400] ;  /* 0x000400040c0c7981 */ /* 0x000ee4000c1e1b00 */
[----:B---3--:R-:W-:-:S07]  /*0120*/  DFMA R14, R12, R14, R10 ;  /* 0x0000000e0c0e722b */ /* 0x008fce000000000a */
[----:B------:R1:W-:Y:S04]  /*0130*/  STG.E.64 desc[UR4][R2.64], R14 ;  /* 0x0000000e02007986 */ /* 0x0003e8000c101b04 */
[----:B------:R-:W2:Y:S04]  /*0140*/  LDG.E.64 R16, desc[UR4][R4.64+0x8] ;  /* 0x0000080404107981 */ /* 0x000ea8000c1e1b00 */
[----:B------:R-:W3:Y:S01]  /*0150*/  LDG.E.64 R8, desc[UR4][R6.64+0x10] ;  /* 0x0000100406087981 */ /* 0x000ee2000c1e1b00 */
[----:B--2---:R-:W-:-:S06]  /*0160*/  IMAD.WIDE.U32 R16, R0, 0x8, R16 ;  /* 0x0000000800107825 */ /* 0x004fcc00078e0010 */
[----:B------:R-:W3:Y:S02]  /*0170*/  LDG.E.64 R16, desc[UR4][R16.64+0x800] ;  /* 0x0008000410107981 */ /* 0x000ee4000c1e1b00 */
[----:B---3--:R-:W-:-:S07]  /*0180*/  DFMA R8, R16, R8, R14 ;  /* 0x000000081008722b */ /* 0x008fce000000000e */
[----:B------:R2:W-:Y:S04]  /*0190*/  STG.E.64 desc[UR4][R2.64], R8 ;  /* 0x0000000802007986 */ /* 0x0005e8000c101b04 */
[----:B0-----:R-:W3:Y:S04]  /*01a0*/  LDG.E.64 R10, desc[UR4][R4.64+0x8] ;  /* 0x00000804040a7981 */ /* 0x001ee8000c1e1b00 */
[----:B------:R-:W4:Y:S01]  /*01b0*/  LDG.E.64 R12, desc[UR4][R6.64+0x18] ;  /* 0x00001804060c7981 */ /* 0x000f22000c1e1b00 */
[----:B---3--:R-:W-:-:S06]  /*01c0*/  IMAD.WIDE.U32 R10, R0, 0x8, R10 ;  /* 0x00000008000a7825 */ /* 0x008fcc00078e000a */
[----:B------:R-:W4:Y:S02]  /*01d0*/  LDG.E.64 R10, desc[UR4][R10.64+0xc00] ;  /* 0x000c00040a0a7981 */ /* 0x000f24000c1e1b00 */
[----:B----4-:R-:W-:-:S07]  /*01e0*/  DFMA R12, R10, R12, R8 ;  /* 0x0000000c0a0c722b */ /* 0x010fce0000000008 */
[----:B------:R0:W-:Y:S04]  /*01f0*/  STG.E.64 desc[UR4][R2.64], R12 ;  /* 0x0000000c02007986 */ /* 0x0001e8000c101b04 */
[----:B-1----:R-:W3:Y:S04]  /*0200*/  LDG.E.64 R14, desc[UR4][R4.64+0x8] ;  /* 0x00000804040e7981 */ /* 0x002ee8000c1e1b00 */
[----:B------:R-:W4:Y:S01]  /*0210*/  LDG.E.64 R16, desc[UR4][R6.64+0x20] ;  /* 0x0000200406107981 */ /* 0x000f22000c1e1b00 */
[----:B---3--:R-:W-:-:S06]  /*0220*/  IMAD.WIDE.U32 R14, R0, 0x8, R14 ;  /* 0x00000008000e7825 */ /* 0x008fcc00078e000e */
[----:B------:R-:W4:Y:S02]  /*0230*/  LDG.E.64 R14, desc[UR4][R14.64+0x1000] ;  /* 0x001000040e0e7981 */ /* 0x000f24000c1e1b00 */
[----:B----4-:R-:W-:-:S07]  /*0240*/  DFMA R16, R14, R16, R12 ;  /* 0x000000100e10722b */ /* 0x010fce000000000c */
[----:B------:R1:W-:Y:S04]  /*0250*/  STG.E.64 desc[UR4][R2.64], R16 ;  /* 0x0000001002007986 */ /* 0x0003e8000c101b04 */
[----:B--2---:R-:W2:Y:S04]  /*0260*/  LDG.E.64 R8, desc[UR4][R4.64+0x8] ;  /* 0x0000080404087981 */ /* 0x004ea8000c1e1b00 */
        /* <DEDUP_REMOVED lines=10> */
[----:B------:R-:W-:Y:S04]  /*0310*/  STG.E.64 desc[UR4][R2.64], R14 ;  /* 0x0000000e02007986 */ /* 0x000fe8000c101b04 */
        /* <DEDUP_REMOVED lines=10> */
[----:B---3--:R-:W-:Y:S01]  /*03c0*/  DFMA R12, R10, R12, R8 ;  /* 0x0000000c0a0c722b */ /* 0x008fe20000000008 */
[----:B0-----:R-:W0:Y:S06]  /*03d0*/  LDC.64 R8, c[0x0][0x398] ;  /* 0x0000e600ff087b82 */ /* 0x001e2c0000000a00 */
[----:B------:R-:W-:Y:S04]  /*03e0*/  STG.E.64 desc[UR4][R2.64], R12 ;  /* 0x0000000c02007986 */ /* 0x000fe8000c101b04 */
[----:B------:R-:W2:Y:S04]  /*03f0*/  LDG.E.64 R14, desc[UR4][R4.64+0x8] ;  /* 0x00000804040e7981 */ /* 0x000ea8000c1e1b00 */
[----:B------:R-:W3:Y:S01]  /*0400*/  LDG.E.64 R16, desc[UR4][R6.64+0x48] ;  /* 0x0000480406107981 */ /* 0x000ee2000c1e1b00 */
[----:B--2---:R-:W-:-:S06]  /*0410*/  IMAD.WIDE.U32 R14, R0, 0x8, R14 ;  /* 0x00000008000e7825 */ /* 0x004fcc00078e000e */
[----:B------:R-:W3:Y:S01]  /*0420*/  LDG.E.64 R14, desc[UR4][R14.64+0x2400] ;  /* 0x002400040e0e7981 */ /* 0x000ee2000c1e1b00 */
[----:B0-----:R-:W-:Y:S01]  /*0430*/  IMAD.WIDE.U32 R8, R0, 0x8, R8 ;  /* 0x0000000800087825 */ /* 0x001fe200078e0008 */
[----:B---3--:R-:W-:-:S07]  /*0440*/  DFMA R16, R14, R16, R12 ;  /* 0x000000100e10722b */ /* 0x008fce000000000c */
[----:B------:R-:W-:Y:S04]  /*0450*/  STG.E.64 desc[UR4][R2.64], R16 ;  /* 0x0000001002007986 */ /* 0x000fe8000c101b04 */
[----:B------:R-:W2:Y:S01]  /*0460*/  LDG.E.64 R8, desc[UR4][R8.64] ;  /* 0x0000000408087981 */ /* 0x000ea2000c1e1b00 */
[----:B------:R-:W-:Y:S01]  /*0470*/  MOV R10, RZ ;  /* 0x000000ff000a7202 */ /* 0x000fe20000000f00 */
[----:B--2---:R-:W-:-:S06]  /*0480*/  DSETP.GT.AND P0, PT, R8, RZ, PT ;  /* 0x000000ff0800722a */ /* 0x004fcc0003f04000 */
[----:B------:R-:W-:-:S06]  /*0490*/  FSEL R11, RZ, 1.875, !P0 ;  /* 0x3ff00000ff0b7808 */ /* 0x000fcc0004000000 */
[----:B------:R-:W-:-:S07]  /*04a0*/  DMUL R4, R16, R10 ;  /* 0x0000000a10047228 */ /* 0x000fce0000000000 */
[----:B------:R-:W-:Y:S01]  /*04b0*/  STG.E.64 desc[UR4][R2.64], R4 ;  /* 0x0000000402007986 */ /* 0x000fe2000c101b04 */
[----:B------:R-:W-:Y:S05]  /*04c0*/  EXIT ;  /* 0x000000000000794d */ /* 0x000fea0003800000 */
.L_x_8:
        /* <DEDUP_REMOVED lines=11> */
.L_x_44:


//--------------------- .text._Z22computerOutputGradientPdS_S_ --------------------------
	.section	.text._Z22computerOutputGradientPdS_S_,"ax",@progbits
	.align	128
        .global         _Z22computerOutputGradientPdS_S_
        .type           _Z22computerOutputGradientPdS_S_,@function
        .size           _Z22computerOutputGradientPdS_S_,(.L_x_45 - _Z22computerOutputGradientPdS_S_)
        .other          _Z22computerOutputGradientPdS_S_,@"STO_CUDA_ENTRY STV_DEFAULT"
_Z22computerOutputGradientPdS_S_:
.text._Z22computerOutputGradientPdS_S_:
[----:B------:R-:W-:Y:S01]  /*0000*/  LDC R1, c[0x0][0x37c] ;  /* 0x0000df00ff017b82 */ /* 0x000fe20000000800 */
[----:B------:R-:W0:Y:S07]  /*0010*/  S2R R11, SR_TID.X ;  /* 0x00000000000b7919 */ /* 0x000e2e0000002100 */
[----:B------:R-:W0:Y:S01]  /*0020*/  LDC.64 R2, c[0x0][0x380] ;  /* 0x0000e000ff027b82 */ /* 0x000e220000000a00 */
[----:B------:R-:W1:Y:S07]  /*0030*/  LDCU.64 UR4, c[0x0][0x358] ;  /* 0x00006b00ff0477ac */ /* 0x000e6e0008000a00 */
[----:B------:R-:W2:Y:S08]  /*0040*/  LDC.64 R4, c[0x0][0x388] ;  /* 0x0000e200ff047b82 */ /* 0x000eb00000000a00 */
[----:B------:R-:W3:Y:S01]  /*0050*/  LDC.64 R8, c[0x0][0x390] ;  /* 0x0000e400ff087b82 */ /* 0x000ee20000000a00 */
[----:B0-----:R-:W-:-:S04]  /*0060*/  IMAD.WIDE.U32 R2, R11, 0x8, R2 ;  /* 0x000000080b027825 */ /* 0x001fc800078e0002 */
[C---:B--2---:R-:W-:Y:S02]  /*0070*/  IMAD.WIDE.U32 R4, R11.reuse, 0x8, R4 ;  /* 0x000000080b047825 */ /* 0x044fe400078e0004 */
[----:B-1----:R-:W2:Y:S04]  /*0080*/  LDG.E.64 R2, desc[UR4][R2.64] ;  /* 0x0000000402027981 */ /* 0x002ea8000c1e1b00 */
[----:B------:R-:W2:Y:S01]  /*0090*/  LDG.E.64 R4, desc[UR4][R4.64] ;  /* 0x0000000404047981 */ /* 0x000ea2000c1e1b00 */
[----:B---3--:R-:W-:Y:S01]  /*00a0*/  IMAD.WIDE.U32 R8, R11, 0x8, R8 ;  /* 0x000000080b087825 */ /* 0x008fe200078e0008 */
[----:B--2---:R-:W-:-:S07]  /*00b0*/  DADD R6, R2, -R4 ;  /* 0x0000000002067229 */ /* 0x004fce0000000804 */
[----:B------:R-:W-:Y:S01]  /*00c0*/  STG.E.64 desc[UR4][R8.64], R6 ;  /* 0x0000000608007986 */ /* 0x000fe2000c101b04 */
[----:B------:R-:W-:Y:S05]  /*00d0*/  EXIT ;  /* 0x000000000000794d */ /* 0x000fea0003800000 */
.L_x_9:
        /* <DEDUP_REMOVED lines=10> */
.L_x_45:


//--------------------- .text._Z18applySoftMaxDevicePd --------------------------
	.section	.text._Z18applySoftMaxDevicePd,"ax",@progbits
	.align	128
        .global         _Z18applySoftMaxDevicePd
        .type           _Z18applySoftMaxDevicePd,@function
        .size           _Z18applySoftMaxDevicePd,(.L_x_40 - _Z18applySoftMaxDevicePd)
        .other          _Z18applySoftMaxDevicePd,@"STO_CUDA_ENTRY STV_DEFAULT"
_Z18applySoftMaxDevicePd:
.text._Z18applySoftMaxDevicePd:
[----:B------:R-:W-:Y:S08]  /*0000*/  LDC R1, c[0x0][0x37c] ;  /* 0x0000df00ff017b82 */ /* 0x000ff00000000800 */
[----:B------:R-:W0:Y:S01]  /*0010*/  LDC.64 R18, c[0x0][0x380] ;  /* 0x0000e000ff127b82 */ /* 0x000e220000000a00 */
[----:B------:R-:W0:Y:S02]  /*0020*/  LDCU.64 UR4, c[0x0][0x358] ;  /* 0x00006b00ff0477ac */ /* 0x000e240008000a00 */
[----:B0-----:R-:W2:Y:S04]  /*0030*/  LDG.E.64 R16, desc[UR4][R18.64] ;  /* 0x0000000412107981 */ /* 0x001ea8000c1e1b00 */
[----:B------:R-:W3:Y:S04]  /*0040*/  LDG.E.64 R26, desc[UR4][R18.64+0x8] ;  /* 0x00000804121a7981 */ /* 0x000ee8000c1e1b00 */
[----:B------:R-:W4:Y:S01]  /*0050*/  LDG.E.64 R14, desc[UR4][R18.64+0x10] ;  /* 0x00001004120e7981 */ /* 0x000f22000c1e1b00 */
[----:B------:R-:W0:Y:S08]  /*0060*/  LDC.64 R24, c[0x0][0x380] ;  /* 0x0000e000ff187b82 */ /* 0x000e300000000a00 */
[----:B------:R-:W1:Y:S01]  /*0070*/  LDC.64 R4, c[0x0][0x380] ;  /* 0x0000e000ff047b82 */ /* 0x000e620000000a00 */
[----:B------:R-:W-:-:S02]  /*0080*/  IMAD.MOV.U32 R10, RZ, RZ, 0x652b82fe ;  /* 0x652b82feff0a7424 */ /* 0x000fc400078e00ff */
[----:B------:R-:W-:Y:S01]  /*0090*/  IMAD.MOV.U32 R11, RZ, RZ, 0x3ff71547 ;  /* 0x3ff71547ff0b7424 */ /* 0x000fe200078e00ff */
[----:B------:R-:W-:Y:S01]  /*00a0*/  UMOV UR6, 0xfefa39ef ;  /* 0xfefa39ef00067882 */ /* 0x000fe20000000000 */
[----:B------:R-:W-:Y:S01]  /*00b0*/  UMOV UR7, 0x3fe62e42 ;  /* 0x3fe62e4200077882 */ /* 0x000fe20000000000 */
[----:B------:R-:W-:Y:S01]  /*00c0*/  UMOV UR8, 0x3b39803f ;  /* 0x3b39803f00087882 */ /* 0x000fe20000000000 */
[----:B------:R-:W-:Y:S01]  /*00d0*/  UMOV UR9, 0x3c7abc9e ;  /* 0x3c7abc9e00097882 */ /* 0x000fe20000000000 */
[----:B------:R-:W-:Y:S02]  /*00e0*/  IMAD.MOV.U32 R32, RZ, RZ, -0x35dec16 ;  /* 0xfca213eaff207424 */ /* 0x000fe400078e00ff */
[----:B------:R-:W-:Y:S01]  /*00f0*/  IMAD.MOV.U32 R33, RZ, RZ, 0x3e928af3 ;  /* 0x3e928af3ff217424 */ /* 0x000fe200078e00ff */
[----:B------:R-:W-:Y:S01]  /*0100*/  UMOV UR10, 0x69ce2bdf ;  /* 0x69ce2bdf000a7882 */ /* 0x000fe20000000000 */
[----:B------:R-:W-:Y:S01]  /*0110*/  UMOV UR11, 0x3e5ade15 ;  /* 0x3e5ade15000b7882 */ /* 0x000fe20000000000 */
[----:B------:R-:W5:Y:S04]  /*0120*/  LDG.E.64 R28, desc[UR4][R18.64+0x18] ;  /* 0x00001804121c7981 */ /* 0x000f68000c1e1b00 */
[----:B0-----:R-:W5:Y:S04]  /*0130*/  LDG.E.64 R24, desc[UR4][R24.64+0x40] ;  /* 0x0000400418187981 */ /* 0x001f68000c1e1b00 */
[----:B------:R-:W5:Y:S04]  /*0140*/  LDG.E.64 R8, desc[UR4][R18.64+0x20] ;  /* 0x0000200412087981 */ /* 0x000f68000c1e1b00 */
[----:B-1----:R-:W5:Y:S04]  /*0150*/  LDG.E.64 R4, desc[UR4][R4.64+0x48] ;  /* 0x0000480404047981 */ /* 0x002f68000c1e1b00 */
[----:B------:R-:W5:Y:S04]  /*0160*/  LDG.E.64 R12, desc[UR4][R18.64+0x28] ;  /* 0x00002804120c7981 */ /* 0x000f68000c1e1b00 */
[----:B------:R-:W5:Y:S04]  /*0170*/  LDG.E.64 R34, desc[UR4][R18.64+0x30] ;  /* 0x0000300412227981 */ /* 0x000f68000c1e1b00 */
[----:B------:R0:W5:Y:S01]  /*0180*/  LDG.E.64 R6, desc[UR4][R18.64+0x38] ;  /* 0x0000380412067981 */ /* 0x000162000c1e1b00 */
[----:B------:R-:W-:Y:S01]  /*0190*/  UMOV UR12, 0x62401315 ;  /* 0x62401315000c7882 */ /* 0x000fe20000000000 */
        /* <DEDUP_REMOVED lines=15> */
[----:B--2---:R-:W-:-:S08]  /*0290*/  DFMA R36, R16, R10, 6.75539944105574400000e+15 ;  /* 0x433800001024742b */ /* 0x004fd0000000000a */
[----:B------:R-:W-:-:S08]  /*02a0*/  DADD R2, R36, -6.75539944105574400000e+15 ;  /* 0xc338000024027429 */ /* 0x000fd00000000000 */
[----:B------:R-:W-:-:S08]  /*02b0*/  DFMA R20, R2, -UR6, R16 ;  /* 0x8000000602147c2b */ /* 0x000fd00008000010 */
[----:B------:R-:W-:Y:S02]  /*02c0*/  DFMA R2, R2, -UR8, R20 ;  /* 0x8000000802027c2b */ /* 0x000fe40008000014 */
[----:B---3--:R-:W-:-:S06]  /*02d0*/  DFMA R20, R26, R10, 6.75539944105574400000e+15 ;  /* 0x433800001a14742b */ /* 0x008fcc000000000a */
[----:B0-----:R-:W-:Y:S02]  /*02e0*/  DFMA R18, R2, UR10, R32 ;  /* 0x0000000a02127c2b */ /* 0x001fe40008000020 */
[----:B------:R-:W-:-:S06]  /*02f0*/  DADD R22, R20, -6.75539944105574400000e+15 ;  /* 0xc338000014167429 */ /* 0x000fcc0000000000 */
[----:B------:R-:W-:Y:S02]  /*0300*/  DFMA R18, R2, R18, UR12 ;  /* 0x0000000c02127e2b */ /* 0x000fe40008000012 */
[----:B------:R-:W-:-:S06]  /*0310*/  DFMA R30, R22, -UR6, R26 ;  /* 0x80000006161e7c2b */ /* 0x000fcc000800001a */
[----:B------:R-:W-:Y:S02]  /*0320*/  DFMA R18, R2, R18, UR14 ;  /* 0x0000000e02127e2b */ /* 0x000fe40008000012 */
[----:B------:R-:W-:-:S06]  /*0330*/  DFMA R22, R22, -UR8, R30 ;  /* 0x8000000816167c2b */ /* 0x000fcc000800001e */
[----:B------:R-:W-:Y:S02]  /*0340*/  DFMA R18, R2, R18, UR16 ;  /* 0x0000001002127e2b */ /* 0x000fe40008000012 */
[----:B------:R-:W-:-:S06]  /*0350*/  DFMA R30, R22, UR10, R32 ;  /* 0x0000000a161e7c2b */ /* 0x000fcc0008000020 */
[----:B------:R-:W-:Y:S02]  /*0360*/  DFMA R18, R2, R18, UR18 ;  /* 0x0000001202127e2b */ /* 0x000fe40008000012 */
[----:B------:R-:W-:-:S06]  /*0370*/  DFMA R30, R22, R30, UR12 ;  /* 0x0000000c161e7e2b */ /* 0x000fcc000800001e */
[----:B------:R-:W-:Y:S02]  /*0380*/  DFMA R18, R2, R18, UR20 ;  /* 0x0000001402127e2b */ /* 0x000fe40008000012 */
[----:B------:R-:W-:-:S06]  /*0390*/  DFMA R30, R22, R30, UR14 ;  /* 0x0000000e161e7e2b */ /* 0x000fcc000800001e */
[----:B------:R-:W-:Y:S02]  /*03a0*/  DFMA R18, R2, R18, UR22 ;  /* 0x0000001602127e2b */ /* 0x000fe40008000012 */
[----:B------:R-:W-:-:S06]  /*03b0*/  DFMA R38, R22, R30, UR16 ;  /* 0x0000001016267e2b */ /* 0x000fcc000800001e */
[----:B------:R-:W-:Y:S02]  /*03c0*/  DFMA R18, R2, R18, UR24 ;  /* 0x0000001802127e2b */ /* 0x000fe40008000012 */
[----:B------:R-:W-:-:S06]  /*03d0*/  DFMA R40, R22, R38, UR18 ;  /* 0x0000001216287e2b */ /* 0x000fcc0008000026 */
[----:B------:R-:W-:Y:S02]  /*03e0*/  DFMA R30, R2, R18, UR26 ;  /* 0x0000001a021e7e2b */ /* 0x000fe40008000012 */
[----:B----4-:R-:W-:Y:S02]  /*03f0*/  DFMA R18, R14, R10, 6.75539944105574400000e+15 ;  /* 0x433800000e12742b */ /* 0x010fe4000000000a */
[----:B------:R-:W-:-:S04]  /*0400*/  DFMA R40, R22, R40, UR20 ;  /* 0x0000001416287e2b */ /* 0x000fc80008000028 */
[----:B------:R-:W-:Y:S02]  /*0410*/  DFMA R38, R2, R30, 1 ;  /* 0x3ff000000226742b */ /* 0x000fe4000000001e */
[----:B------:R-:W-:Y:S01]  /*0420*/  DADD R30, R18, -6.75539944105574400000e+15 ;  /* 0xc3380000121e7429 */ /* 0x000fe20000000000 */
[----:B------:R-:W-:Y:S01]  /*0430*/  FSETP.GEU.AND P0, PT, |R17|, 4.1917929649353027344, PT ;  /* 0x4086232b1100780b */ /* 0x000fe20003f0e200 */
[----:B------:R-:W-:-:S04]  /*0440*/  DFMA R40, R22, R40, UR22 ;  /* 0x0000001616287e2b */ /* 0x000fc80008000028 */
[----:B------:R-:W-:Y:S02]  /*0450*/  DFMA R38, R2, R38, 1 ;  /* 0x3ff000000226742b */ /* 0x000fe40000000026 */
[----:B------:R-:W-:Y:S02]  /*0460*/  DFMA R2, R30, -UR6, R14 ;  /* 0x800000061e027c2b */ /* 0x000fe4000800000e */
[----:B------:R-:W-:-:S06]  /*0470*/  DFMA R40, R22, R40, UR24 ;  /* 0x0000001816287e2b */ /* 0x000fcc0008000028 */
[----:B------:R-:W-:Y:S01]  /*0480*/  DFMA R30, R30, -UR8, R2 ;  /* 0x800000081e1e7c2b */ /* 0x000fe20008000002 */
[----:B------:R-:W-:Y:S02]  /*0490*/  IMAD R3, R36, 0x100000, R39 ;  /* 0x0010000024037824 */ /* 0x000fe400078e0227 */
[----:B------:R-:W-:Y:S01]  /*04a0*/  IMAD.MOV.U32 R2, RZ, RZ, R38 ;  /* 0x000000ffff027224 */ /* 0x000fe200078e0026 */
[----:B------:R-:W-:Y:S07]  /*04b0*/  @!P0 BRA `(.L_x_10) ;  /* 0x0000000000348947 */ /* 0x000fee0003800000 */
[----:B------:R-:W-:Y:S01]  /*04c0*/  FSETP.GEU.AND P1, PT, |R17|, 4.2275390625, PT ;  /* 0x408748001100780b */ /* 0x000fe20003f2e200 */
[C---:B------:R-:W-:Y:S02]  /*04d0*/  DADD R2, R16.reuse, +INF ;  /* 0x7ff0000010027429 */ /* 0x040fe40000000000 */
[----:B------:R-:W-:-:S08]  /*04e0*/  DSETP.GEU.AND P0, PT, R16, RZ, PT ;  /* 0x000000ff1000722a */ /* 0x000fd00003f0e000 */
[----:B------:R-:W-:Y:S02]  /*04f0*/  FSEL R2, R2, RZ, P0 ;  /* 0x000000ff02027208 */ /* 0x000fe40000000000 */
[----:B------:R-:W-:Y:S01]  /*0500*/  FSEL R3, R3, RZ, P0 ;  /* 0x000000ff03037208 */ /* 0x000fe20000000000 */
[----:B------:R-:W-:Y:S06]  /*0510*/  @P1 BRA `(.L_x_10) ;  /* 0x00000000001c1947 */ /* 0x000fec0003800000 */
[----:B------:R-:W-:-:S04]  /*0520*/  LEA.HI R0, R36, R36, RZ, 0x1 ;  /* 0x0000002424007211 */ /* 0x000fc800078f08ff */
[----:B------:R-:W-:-:S05]  /*0530*/  SHF.R.S32.HI R3, RZ, 0x1, R0 ;  /* 0x00000001ff037819 */ /* 0x000fca0000011400 */
[----:B------:R-:W-:Y:S02]  /*0540*/  IMAD.IADD R2, R36, 0x1, -R3 ;  /* 0x0000000124027824 */ /* 0x000fe400078e0a03 */
[----:B------:R-:W-:-:S03]  /*0550*/  IMAD R39, R3, 0x100000, R39 ;  /* 0x0010000003277824 */ /* 0x000fc600078e0227 */
[----:B------:R-:W-:Y:S01]  /*0560*/  LEA R3, R2, 0x3ff00000, 0x14 ;  /* 0x3ff0000002037811 */ /* 0x000fe200078ea0ff */
[----:B------:R-:W-:-:S06]  /*0570*/  IMAD.MOV.U32 R2, RZ, RZ, RZ ;  /* 0x000000ffff027224 */ /* 0x000fcc00078e00ff */
[----:B------:R-:W-:-:S11]  /*0580*/  DMUL R2, R38, R2 ;  /* 0x0000000226027228 */ /* 0x000fd60000000000 */
.L_x_10:
[----:B------:R-:W-:Y:S01]  /*0590*/  DFMA R40, R22, R40, UR26 ;  /* 0x0000001a16287e2b */ /* 0x000fe20008000028 */
[----:B------:R-:W-:Y:S01]  /*05a0*/  FSETP.GEU.AND P0, PT, |R27|, 4.1917929649353027344, PT ;  /* 0x4086232b1b00780b */ /* 0x000fe20003f0e200 */
[----:B-----5:R-:W-:Y:S02]  /*05b0*/  DFMA R16, R28, R10, 6.75539944105574400000e+15 ;  /* 0x433800001c10742b */ /* 0x020fe4000000000a */
[----:B------:R-:W-:-:S04]  /*05c0*/  DFMA R42, R30, UR10, R32 ;  /* 0x0000000a1e2a7c2b */ /* 0x000fc80008000020 */
[----:B------:R-:W-:Y:S02]  /*05d0*/  DFMA R38, R22, R40, 1 ;  /* 0x3ff000001626742b */ /* 0x000fe40000000028 */
[----:B------:R-:W-:Y:S02]  /*05e0*/  DADD R36, R16, -6.75539944105574400000e+15 ;  /* 0xc338000010247429 */ /* 0x000fe40000000000 */
[----:B------:R-:W-:-:S04]  /*05f0*/  DFMA R42, R30, R42, UR12 ;  /* 0x0000000c1e2a7e2b */ /* 0x000fc8000800002a */
[----:B------:R-:W-:Y:S02]  /*0600*/  DFMA R38, R22, R38, 1 ;  /* 0x3ff000001626742b */ /* 0x000fe40000000026 */
[----:B------:R-:W-:Y:S02]  /*0610*/  DFMA R22, R36, -UR6, R28 ;  /* 0x8000000624167c2b */ /* 0x000fe4000800001c */
[----:B------:R-:W-:-:S06]  /*0620*/  DFMA R40, R30, R42, UR14 ;  /* 0x0000000e1e287e2b */ /* 0x000fcc000800002a */
[----:B------:R-:W-:Y:S02]  /*0630*/  DFMA R36, R36, -UR8, R22 ;  /* 0x8000000824247c2b */ /* 0x000fe40008000016 */
[----:B------:R-:W-:Y:S01]  /*0640*/  DFMA R40, R30, R40, UR16 ;  /* 0x000000101e287e2b */ /* 0x000fe20008000028 */
        /* <DEDUP_REMOVED lines=9> */
[----:B------:R-:W-:Y:S01]  /*06e0*/  LEA.HI R0, R20, R20, RZ, 0x1 ;  /* 0x0000001414007211 */ /* 0x000fe200078f08ff */
[----:B------:R-:W-:-:S03]  /*06f0*/  IMAD.MOV.U32 R22, RZ, RZ, RZ ;  /* 0x000000ffff167224 */ /* 0x000fc600078e00ff */
[----:B------:R-:W-:-:S05]  /*0700*/  SHF.R.S32.HI R21, RZ, 0x1, R0 ;  /* 0x00000001ff157819 */ /* 0x000fca0000011400 */
[----:B------:R-:W-:Y:S02]  /*0710*/  IMAD.IADD R20, R20, 0x1, -R21 ;  /* 0x0000000114147824 */ /* 0x000fe400078e0a15 */
[----:B------:R-:W-:-:S03]  /*0720*/  IMAD R39, R21, 0x100000, R39 ;  /* 0x0010000015277824 */ /* 0x000fc600078e0227 */
[----:B------:R-:W-:-:S06]  /*0730*/  LEA R23, R20, 0x3ff00000, 0x14 ;  /* 0x3ff0000014177811 */ /* 0x000fcc00078ea0ff */
[----:B------:R-:W-:-:S11]  /*0740*/  DMUL R22, R38, R22 ;  /* 0x0000001626167228 */ /* 0x000fd60000000000 */
.L_x_11:
[----:B------:R-:W-:Y:S01]  /*0750*/  DFMA R20, R36, UR10, R32 ;  /* 0x0000000a24147c2b */ /* 0x000fe20008000020 */
[----:B------:R-:W-:Y:S01]  /*0760*/  FSETP.GEU.AND P0, PT, |R15|, 4.1917929649353027344, PT ;  /* 0x4086232b0f00780b */ /* 0x000fe20003f0e200 */
[----:B------:R-:W-:Y:S02]  /*0770*/  DFMA R40, R30, R40, UR18 ;  /* 0x000000121e287e2b */ /* 0x000fe40008000028 */
[----:B------:R-:W-:-:S04]  /*0780*/  DFMA R26, R8, R10, 6.75539944105574400000e+15 ;  /* 0x43380000081a742b */ /* 0x000fc8000000000a */
        /* <DEDUP_REMOVED lines=9> */
[----:B------:R-:W-:Y:S02]  /*0820*/  DFMA R38, R30, R40, 1 ;  /* 0x3ff000001e26742b */ /* 0x000fe40000000028 */
[----:B------:R-:W-:-:S04]  /*0830*/  DADD R20, R26, -6.75539944105574400000e+15 ;  /* 0xc33800001a147429 */ /* 0x000fc80000000000 */
[----:B------:R-:W-:Y:S02]  /*0840*/  DFMA R42, R36, R42, UR22 ;  /* 0x00000016242a7e2b */ /* 0x000fe4000800002a */
[----:B------:R-:W-:Y:S02]  /*0850*/  DFMA R38, R30, R38, 1 ;  /* 0x3ff000001e26742b */ /* 0x000fe40000000026 */
[----:B------:R-:W-:-:S04]  /*0860*/  DFMA R30, R20, -UR6, R8 ;  /* 0x80000006141e7c2b */ /* 0x000fc80008000008 */
[----:B------:R-:W-:-:S04]  /*0870*/  DFMA R40, R36, R42, UR24 ;  /* 0x0000001824287e2b */ /* 0x000fc8000800002a */
[----:B------:R-:W-:Y:S01]  /*0880*/  DFMA R30, R20, -UR8, R30 ;  /* 0x80000008141e7c2b */ /* 0x000fe2000800001e */
[----:B------:R-:W-:-:S03]  /*0890*/  IMAD R21, R18, 0x100000, R39 ;  /* 0x0010000012157824 */ /* 0x000fc600078e0227 */
[----:B------:R-:W-:Y:S01]  /*08a0*/  DFMA R40, R36, R40, UR26 ;  /* 0x0000001a24287e2b */ /* 0x000fe20008000028 */
[----:B------:R-:W-:Y:S01]  /*08b0*/  IMAD.MOV.U32 R20, RZ, RZ, R38 ;  /* 0x000000ffff147224 */ /* 0x000fe200078e0026 */
[----:B------:R-:W-:Y:S09]  /*08c0*/  @!P0 BRA `(.L_x_12) ;  /* 0x0000000000348947 */ /* 0x000ff20003800000 */
        /* <DEDUP_REMOVED lines=8> */
[----:B------:R-:W-:-:S04]  /*0950*/  SHF.R.S32.HI R15, RZ, 0x1, R0 ;  /* 0x00000001ff0f7819 */ /* 0x000fc80000011400 */
[----:B------:R-:W-:Y:S01]  /*0960*/  IADD3 R18, PT, PT, R18, -R15, RZ ;  /* 0x8000000f12127210 */ /* 0x000fe20007ffe0ff */
[----:B------:R-:W-:-:S03]  /*0970*/  IMAD R39, R15, 0x100000, R39 ;  /* 0x001000000f277824 */ /* 0x000fc600078e0227 */
[----:B------:R-:W-:-:S06]  /*0980*/  LEA R21, R18, 0x3ff00000, 0x14 ;  /* 0x3ff0000012157811 */ /* 0x000fcc00078ea0ff */
[----:B------:R-:W-:-:S11]  /*0990*/  DMUL R20, R38, R20 ;  /* 0x0000001426147228 */ /* 0x000fd60000000000 */
.L_x_12:
[----:B------:R-:W-:Y:S01]  /*09a0*/  DFMA R40, R36, R40, 1 ;  /* 0x3ff000002428742b */ /* 0x000fe20000000028 */
[----:B------:R-:W-:Y:S01]  /*09b0*/  FSETP.GEU.AND P0, PT, |R29|, 4.1917929649353027344, PT ;  /* 0x4086232b1d00780b */ /* 0x000fe20003f0e200 */
[----:B------:R-:W-:Y:S02]  /*09c0*/  DFMA R18, R30, UR10, R32 ;  /* 0x0000000a1e127c2b */ /* 0x000fe40008000020 */
[----:B------:R-:W-:-:S04]  /*09d0*/  DFMA R14, R12, R10, 6.75539944105574400000e+15 ;  /* 0x433800000c0e742b */ /* 0x000fc8000000000a */
[----:B------:R-:W-:Y:S02]  /*09e0*/  DFMA R42, R36, R40, 1 ;  /* 0x3ff00000242a742b */ /* 0x000fe40000000028 */
[----:B------:R-:W-:Y:S02]  /*09f0*/  DFMA R18, R30, R18, UR12 ;  /* 0x0000000c1e127e2b */ /* 0x000fe40008000012 */
[----:B------:R-:W-:-:S06]  /*0a00*/  DADD R40, R14, -6.75539944105574400000e+15 ;  /* 0xc33800000e287429 */ /* 0x000fcc0000000000 */
[----:B------:R-:W-:Y:S02]  /*0a10*/  DFMA R36, R30, R18, UR14 ;  /* 0x0000000e1e247e2b */ /* 0x000fe40008000012 */
        /* <DEDUP_REMOVED lines=17> */
.L_x_13:
[----:B------:R-:W-:Y:S01]  /*0b30*/  DFMA R40, R40, -UR8, R38 ;  /* 0x8000000828287c2b */ /* 0x000fe20008000026 */
[----:B------:R-:W-:Y:S01]  /*0b40*/  FSETP.GEU.AND P0, PT, |R9|, 4.1917929649353027344, PT ;  /* 0x4086232b0900780b */ /* 0x000fe20003f0e200 */
[----:B------:R-:W-:Y:S02]  /*0b50*/  DFMA R36, R30, R36, UR16 ;  /* 0x000000101e247e2b */ /* 0x000fe40008000024 */
[----:B------:R-:W-:-:S04]  /*0b60*/  DFMA R38, R34, R10, 6.75539944105574400000e+15 ;  /* 0x433800002226742b */ /* 0x000fc8000000000a */
[----:B------:R-:W-:Y:S02]  /*0b70*/  DFMA R16, R40, UR10, R32 ;  /* 0x0000000a28107c2b */ /* 0x000fe40008000020 */
[----:B------:R-:W-:Y:S02]  /*0b80*/  DFMA R28, R30, R36, UR18 ;  /* 0x000000121e1c7e2b */ /* 0x000fe40008000024 */
[----:B------:R-:W-:-:S04]  /*0b90*/  DADD R36, R38, -6.75539944105574400000e+15 ;  /* 0xc338000026247429 */ /* 0x000fc80000000000 */
[----:B------:R-:W-:Y:S02]  /*0ba0*/  DFMA R16, R40, R16, UR12 ;  /* 0x0000000c28107e2b */ /* 0x000fe40008000010 */
[----:B------:R-:W-:Y:S02]  /*0bb0*/  DFMA R28, R30, R28, UR20 ;  /* 0x000000141e1c7e2b */ /* 0x000fe4000800001c */
[----:B------:R-:W-:-:S08]  /*0bc0*/  DFMA R42, R36, -UR6, R34 ;  /* 0x80000006242a7c2b */ /* 0x000fd00008000022 */
[----:B------:R-:W-:Y:S02]  /*0bd0*/  DFMA R36, R36, -UR8, R42 ;  /* 0x8000000824247c2b */ /* 0x000fe4000800002a */
[----:B------:R-:W-:Y:S02]  /*0be0*/  DFMA R42, R40, R16, UR14 ;  /* 0x0000000e282a7e2b */ /* 0x000fe40008000010 */
[----:B------:R-:W-:-:S06]  /*0bf0*/  DFMA R16, R30, R28, UR22 ;  /* 0x000000161e107e2b */ /* 0x000fcc000800001c */
[----:B------:R-:W-:Y:S02]  /*0c00*/  DFMA R28, R40, R42, UR16 ;  /* 0x00000010281c7e2b */ /* 0x000fe4000800002a */
[----:B------:R-:W-:Y:S02]  /*0c10*/  DFMA R42, R36, UR10, R32 ;  /* 0x0000000a242a7c2b */ /* 0x000fe40008000020 */
[----:B------:R-:W-:-:S04]  /*0c20*/  DFMA R16, R30, R16, UR24 ;  /* 0x000000181e107e2b */ /* 0x000fc80008000010 */
[----:B------:R-:W-:Y:S02]  /*0c30*/  DFMA R44, R40, R28, UR18 ;  /* 0x00000012282c7e2b */ /* 0x000fe4000800001c */
[----:B------:R-:W-:Y:S02]  /*0c40*/  DFMA R42, R36, R42, UR12 ;  /* 0x0000000c242a7e2b */ /* 0x000fe4000800002a */
[----:B------:R-:W-:-:S04]  /*0c50*/  DFMA R16, R30, R16, UR26 ;  /* 0x0000001a1e107e2b */ /* 0x000fc80008000010 */
[----:B------:R-:W-:Y:S02]  /*0c60*/  DFMA R44, R40, R44, UR20 ;  /* 0x00000014282c7e2b */ /* 0x000fe4000800002c */
[----:B------:R-:W-:Y:S02]  /*0c70*/  DFMA R28, R36, R42, UR14 ;  /* 0x0000000e241c7e2b */ /* 0x000fe4000800002a */
[----:B------:R-:W-:-:S04]  /*0c80*/  DFMA R16, R30, R16, 1 ;  /* 0x3ff000001e10742b */ /* 0x000fc80000000010 */
[----:B------:R-:W-:Y:S02]  /*0c90*/  DFMA R42, R40, R44, UR22 ;  /* 0x00000016282a7e2b */ /* 0x000fe4000800002c */
[----:B------:R-:W-:Y:S02]  /*0ca0*/  DFMA R28, R36, R28, UR16 ;  /* 0x00000010241c7e2b */ /* 0x000fe4000800001c */
[----:B------:R-:W-:-:S04]  /*0cb0*/  DFMA R30, R30, R16, 1 ;  /* 0x3ff000001e1e742b */ /* 0x000fc80000000010 */
[----:B------:R-:W-:Y:S02]  /*0cc0*/  DFMA R42, R40, R42, UR24 ;  /* 0x00000018282a7e2b */ /* 0x000fe4000800002a */
[----:B------:R-:W-:-:S04]  /*0cd0*/  DFMA R28, R36, R28, UR18 ;  /* 0x00000012241c7e2b */ /* 0x000fc8000800001c */
[----:B------:R-:W-:Y:S02]  /*0ce0*/  IMAD R17, R26, 0x100000, R31 ;  /* 0x001000001a117824 */ /* 0x000fe400078e021f */
[----:B------:R-:W-:Y:S01]  /*0cf0*/  IMAD.MOV.U32 R16, RZ, RZ, R30 ;  /* 0x000000ffff107224 */ /* 0x000fe200078e001e */
[----:B------:R-:W-:Y:S06]  /*0d00*/  @!P0 BRA `(.L_x_14) ;  /* 0x0000000000348947 */ /* 0x000fec0003800000 */
        /* <DEDUP_REMOVED lines=13> */
.L_x_14:
[----:B------:R-:W-:Y:S01]  /*0de0*/  DFMA R42, R40, R42, UR26 ;  /* 0x0000001a282a7e2b */ /* 0x000fe2000800002a */
[----:B------:R-:W-:Y:S01]  /*0df0*/  FSETP.GEU.AND P4, PT, |R13|, 4.1917929649353027344, PT ;  /* 0x4086232b0d00780b */ /* 0x000fe20003f8e200 */
[----:B------:R-:W-:Y:S01]  /*0e00*/  DFMA R8, R6, R10, 6.75539944105574400000e+15 ;  /* 0x433800000608742b */ /* 0x000fe2000000000a */
[----:B------:R-:W-:Y:S01]  /*0e10*/  FSETP.GEU.AND P0, PT, |R35|, 4.1917929649353027344, PT ;  /* 0x4086232b2300780b */ /* 0x000fe20003f0e200 */
[----:B------:R-:W-:Y:S01]  /*0e20*/  DFMA R28, R36, R28, UR20 ;  /* 0x00000014241c7e2b */ /* 0x000fe2000800001c */
[----:B------:R-:W-:Y:S01]  /*0e30*/  FSETP.GEU.AND P1, PT, |R7|, 4.1917929649353027344, PT ;  /* 0x4086232b0700780b */ /* 0x000fe20003f2e200 */
[----:B------:R-:W-:Y:S01]  /*0e40*/  DFMA R26, R24, R10, 6.75539944105574400000e+15 ;  /* 0x43380000181a742b */ /* 0x000fe2000000000a */
[----:B------:R-:W-:Y:S01]  /*0e50*/  FSETP.GEU.AND P2, PT, |R25|, 4.1917929649353027344, PT ;  /* 0x4086232b1900780b */ /* 0x000fe20003f4e200 */
[----:B------:R-:W-:Y:S01]  /*0e60*/  DFMA R42, R40, R42, 1 ;  /* 0x3ff00000282a742b */ /* 0x000fe2000000002a */
[----:B------:R-:W-:Y:S01]  /*0e70*/  FSETP.GEU.AND P3, PT, |R5|, 4.1917929649353027344, PT ;  /* 0x4086232b0500780b */ /* 0x000fe20003f6e200 */
[----:B------:R-:W-:-:S02]  /*0e80*/  DADD R8, R8, -6.75539944105574400000e+15 ;  /* 0xc338000008087429 */ /* 0x000fc40000000000 */
[----:B------:R-:W-:Y:S02]  /*0e90*/  DFMA R28, R36, R28, UR22 ;  /* 0x00000016241c7e2b */ /* 0x000fe4000800001c */
[----:B------:R-:W-:Y:S02]  /*0ea0*/  DADD R30, R26, -6.75539944105574400000e+15 ;  /* 0xc33800001a1e7429 */ /* 0x000fe40000000000 */
[----:B------:R-:W-:Y:S02]  /*0eb0*/  DFMA R40, R40, R42, 1 ;  /* 0x3ff000002828742b */ /* 0x000fe4000000002a */
[----:B------:R-:W-:Y:S02]  /*0ec0*/  DFMA R42, R8, -UR6, R6 ;  /* 0x80000006082a7c2b */ /* 0x000fe40008000006 */
[----:B------:R-:W-:-:S06]  /*0ed0*/  DFMA R28, R36, R28, UR24 ;  /* 0x00000018241c7e2b */ /* 0x000fcc000800001c */
[----:B------:R-:W-:Y:S01]  /*0ee0*/  DFMA R8, R8, -UR8, R42 ;  /* 0x8000000808087c2b */ /* 0x000fe2000800002a */
[----:B------:R-:W-:Y:S01]  /*0ef0*/  IMAD R15, R14, 0x100000, R41 ;  /* 0x001000000e0f7824 */ /* 0x000fe200078e0229 */
[----:B------:R-:W-:Y:S01]  /*0f00*/  DFMA R42, R30, -UR6, R24 ;  /* 0x800000061e2a7c2b */ /* 0x000fe20008000018 */
[----:B------:R-:W-:Y:S01]  /*0f10*/  IMAD.MOV.U32 R14, RZ, RZ, R40 ;  /* 0x000000ffff0e7224 */ /* 0x000fe200078e0028 */
[----:B------:R-:W-:-:S06]  /*0f20*/  DFMA R28, R36, R28, UR26 ;  /* 0x0000001a241c7e2b */ /* 0x000fcc000800001c */
[----:B------:R-:W-:Y:S02]  /*0f30*/  DFMA R30, R30, -UR8, R42 ;  /* 0x800000081e1e7c2b */ /* 0x000fe4000800002a */
[----:B------:R-:W-:Y:S02]  /*0f40*/  DFMA R28, R36, R28, 1 ;  /* 0x3ff00000241c742b */ /* 0x000fe4000000001c */
[----:B------:R-:W-:-:S06]  /*0f50*/  DFMA R42, R8, UR10, R32 ;  /* 0x0000000a082a7c2b */ /* 0x000fcc0008000020 */
[----:B------:R-:W-:Y:S02]  /*0f60*/  DFMA R36, R36, R28, 1 ;  /* 0x3ff000002424742b */ /* 0x000fe4000000001c */
[----:B------:R-:W-:Y:S02]  /*0f70*/  DFMA R42, R8, R42, UR12 ;  /* 0x0000000c082a7e2b */ /* 0x000fe4000800002a */
[----:B------:R-:W-:-:S06]  /*0f80*/  DFMA R28, R30, UR10, R32 ;  /* 0x0000000a1e1c7c2b */ /* 0x000fcc0008000020 */
[----:B------:R-:W-:Y:S01]  /*0f90*/  DFMA R42, R8, R42, UR14 ;  /* 0x0000000e082a7e2b */ /* 0x000fe2000800002a */
[----:B------:R-:W-:Y:S01]  /*0fa0*/  IMAD R39, R38, 0x100000, R37 ;  /* 0x0010000026277824 */ /* 0x000fe200078e0225 */
        /* <DEDUP_REMOVED lines=13> */
[----:B------:R-:W-:Y:S02]  /*1080*/  DFMA R42, R8, R42, 1 ;  /* 0x3ff00000082a742b */ /* 0x000fe4000000002a */
[----:B------:R-:W-:-:S06]  /*1090*/  DFMA R28, R30, R28, UR26 ;  /* 0x0000001a1e1c7e2b */ /* 0x000fcc000800001c */
[----:B------:R-:W-:Y:S02]  /*10a0*/  DFMA R8, R8, R42, 1 ;  /* 0x3ff000000808742b */ /* 0x000fe4000000002a */
[----:B------:R-:W-:Y:S02]  /*10b0*/  DFMA R42, R30, R28, 1 ;  /* 0x3ff000001e2a742b */ /* 0x000fe4000000001c */
[----:B------:R-:W-:-:S06]  /*10c0*/  DFMA R28, R4, R10, 6.75539944105574400000e+15 ;  /* 0x43380000041c742b */ /* 0x000fcc000000000a */
[----:B------:R-:W-:Y:S02]  /*10d0*/  DFMA R30, R30, R42, 1 ;  /* 0x3ff000001e1e742b */ /* 0x000fe4000000002a */
[----:B------:R-:W-:-:S08]  /*10e0*/  DADD R42, R28, -6.75539944105574400000e+15 ;  /* 0xc33800001c2a7429 */ /* 0x000fd00000000000 */
[----:B------:R-:W-:-:S08]  /*10f0*/  DFMA R44, R42, -UR6, R4 ;  /* 0x800000062a2c7c2b */ /* 0x000fd00008000004 */
[----:B------:R-:W-:-:S08]  /*1100*/  DFMA R42, R42, -UR8, R44 ;  /* 0x800000082a2a7c2b */ /* 0x000fd0000800002c */
[----:B------:R-:W-:-:S08]  /*1110*/  DFMA R32, R42, UR10, R32 ;  /* 0x0000000a2a207c2b */ /* 0x000fd00008000020 */
[----:B------:R-:W-:-:S08]  /*1120*/  DFMA R32, R42, R32, UR12 ;  /* 0x0000000c2a207e2b */ /* 0x000fd00008000020 */
[----:B------:R-:W-:-:S08]  /*1130*/  DFMA R32, R42, R32, UR14 ;  /* 0x0000000e2a207e2b */ /* 0x000fd00008000020 */
[----:B------:R-:W-:-:S08]  /*1140*/  DFMA R32, R42, R32, UR16 ;  /* 0x000000102a207e2b */ /* 0x000fd00008000020 */
[----:B------:R-:W-:-:S08]  /*1150*/  DFMA R32, R42, R32, UR18 ;  /* 0x000000122a207e2b */ /* 0x000fd00008000020 */
[----:B------:R-:W-:-:S08]  /*1160*/  DFMA R32, R42, R32, UR20 ;  /* 0x000000142a207e2b */ /* 0x000fd00008000020 */
[----:B------:R-:W-:-:S08]  /*1170*/  DFMA R32, R42, R32, UR22 ;  /* 0x000000162a207e2b */ /* 0x000fd00008000020 */
[----:B------:R-:W-:-:S08]  /*1180*/  DFMA R32, R42, R32, UR24 ;  /* 0x000000182a207e2b */ /* 0x000fd00008000020 */
[----:B------:R-:W-:-:S08]  /*1190*/  DFMA R32, R42, R32, UR26 ;  /* 0x0000001a2a207e2b */ /* 0x000fd00008000020 */
[----:B------:R-:W-:-:S08]  /*11a0*/  DFMA R32, R42, R32, 1 ;  /* 0x3ff000002a20742b */ /* 0x000fd00000000020 */
[----:B------:R-:W-:Y:S02]  /*11b0*/  DFMA R32, R42, R32, 1 ;  /* 0x3ff000002a20742b */ /* 0x000fe40000000020 */
[----:B------:R-:W-:-:S10]  /*11c0*/  DFMA R42, R6, R10, 6.75539944105574400000e+15 ;  /* 0x43380000062a742b */ /* 0x000fd4000000000a */
[----:B------:R-:W-:Y:S01]  /*11d0*/  MOV R0, R42 ;  /* 0x0000002a00007202 */ /* 0x000fe20000000f00 */
[----:B------:R-:W-:Y:S06]  /*11e0*/  @!P4 BRA `(.L_x_15) ;  /* 0x000000000038c947 */ /* 0x000fec0003800000 */
[----:B------:R-:W-:Y:S01]  /*11f0*/  FSETP.GEU.AND P5, PT, |R13|, 4.2275390625, PT ;  /* 0x408748000d00780b */ /* 0x000fe20003fae200 */
[C---:B------:R-:W-:Y:S02]  /*1200*/  DADD R14, R12.reuse, +INF ;  /* 0x7ff000000c0e7429 */ /* 0x040fe40000000000 */
[----:B------:R-:W-:-:S08]  /*1210*/  DSETP.GEU.AND P4, PT, R12, RZ, PT ;  /* 0x000000ff0c00722a */ /* 0x000fd00003f8e000 */
[----:B------:R-:W-:Y:S02]  /*1220*/  FSEL R14, R14, RZ, P4 ;  /* 0x000000ff0e0e7208 */ /* 0x000fe40002000000 */
[----:B------:R-:W-:Y:S01]  /*1230*/  FSEL R15, R15, RZ, P4 ;  /* 0x000000ff0f0f7208 */ /* 0x000fe20002000000 */
[----:B------:R-:W-:Y:S06]  /*1240*/  @P5 BRA `(.L_x_15) ;  /* 0x0000000000205947 */ /* 0x000fec0003800000 */
[----:B------:R-:W-:Y:S01]  /*1250*/  DFMA R12, R12, R10, 6.75539944105574400000e+15 ;  /* 0x433800000c0c742b */ /* 0x000fe2000000000a */
[----:B------:R-:W-:-:S09]  /*1260*/  IMAD.MOV.U32 R14, RZ, RZ, RZ ;  /* 0x000000ffff0e7224 */ /* 0x000fd200078e00ff */
[----:B------:R-:W-:-:S04]  /*1270*/  LEA.HI R13, R12, R12, RZ, 0x1 ;  /* 0x0000000c0c0d7211 */ /* 0x000fc800078f08ff */
[----:B------:R-:W-:-:S05]  /*1280*/  SHF.R.S32.HI R13, RZ, 0x1, R13 ;  /* 0x00000001ff0d7819 */ /* 0x000fca000001140d */
[----:B------:R-:W-:Y:S02]  /*1290*/  IMAD.IADD R12, R12, 0x1, -R13 ;  /* 0x000000010c0c7824 */ /* 0x000fe400078e0a0d */
[----:B------:R-:W-:-:S03]  /*12a0*/  IMAD R41, R13, 0x100000, R41 ;  /* 0x001000000d297824 */ /* 0x000fc600078e0229 */
[----:B------:R-:W-:-:S06]  /*12b0*/  LEA R15, R12, 0x3ff00000, 0x14 ;  /* 0x3ff000000c0f7811 */ /* 0x000fcc00078ea0ff */
[----:B------:R-:W-:-:S11]  /*12c0*/  DMUL R14, R40, R14 ;  /* 0x0000000e280e7228 */ /* 0x000fd60000000000 */
.L_x_15:
[----:B------:R-:W-:Y:S02]  /*12d0*/  IMAD R41, R0, 0x100000, R9 ;  /* 0x0010000000297824 */ /* 0x000fe400078e0209 */
[----:B------:R-:W-:Y:S02]  /*12e0*/  IMAD.MOV.U32 R12, RZ, RZ, R36 ;  /* 0x000000ffff0c7224 */ /* 0x000fe400078e0024 */
        /* <DEDUP_REMOVED lines=16> */
.L_x_16:
[----:B------:R-:W-:Y:S02]  /*13f0*/  IMAD R37, R26, 0x100000, R31 ;  /* 0x001000001a257824 */ /* 0x000fe400078e021f */
        /* <DEDUP_REMOVED lines=17> */
.L_x_17:
[----:B------:R-:W-:Y:S02]  /*1510*/  IMAD.MOV.U32 R8, RZ, RZ, R30 ;  /* 0x000000ffff087224 */ /* 0x000fe400078e001e */
[----:B------:R-:W-:Y:S02]  /*1520*/  IMAD.MOV.U32 R9, RZ, RZ, R37 ;  /* 0x000000ffff097224 */ /* 0x000fe400078e0025 */
        /* <DEDUP_REMOVED lines=16> */
.L_x_18:
[----:B------:R-:W-:Y:S05]  /*1630*/  @!P3 BRA `(.L_x_19) ;  /* 0x000000000034b947 */ /* 0x000fea0003800000 */
        /* <DEDUP_REMOVED lines=13> */
.L_x_19:
[----:B------:R-:W-:Y:S01]  /*1710*/  DADD R4, RZ, R2 ;  /* 0x00000000ff047229 */ /* 0x000fe20000000002 */
[----:B------:R-:W-:-:S07]  /*1720*/  FSETP.GEU.AND P1, PT, |R3|, 6.5827683646048100446e-37, PT ;  /* 0x036000000300780b */ /* 0x000fce0003f2e200 */
[----:B------:R-:W-:-:S08]  /*1730*/  DADD R4, R4, R22 ;  /* 0x0000000004047229 */ /* 0x000fd00000000016 */
[----:B------:R-:W-:-:S08]  /*1740*/  DADD R4, R4, R20 ;  /* 0x0000000004047229 */ /* 0x000fd00000000014 */
[----:B------:R-:W-:-:S08]  /*1750*/  DADD R4, R4, R18 ;  /* 0x0000000004047229 */ /* 0x000fd00000000012 */
[----:B------:R-:W-:-:S08]  /*1760*/  DADD R4, R4, R16 ;  /* 0x0000000004047229 */ /* 0x000fd00000000010 */
[----:B------:R-:W-:-:S08]  /*1770*/  DADD R4, R4, R14 ;  /* 0x0000000004047229 */ /* 0x000fd0000000000e */
[----:B------:R-:W-:-:S08]  /*1780*/  DADD R4, R4, R12 ;  /* 0x0000000004047229 */ /* 0x000fd0000000000c */
[----:B------:R-:W-:-:S08]  /*1790*/  DADD R4, R4, R10 ;  /* 0x0000000004047229 */ /* 0x000fd0000000000a */
[----:B------:R-:W-:-:S08]  /*17a0*/  DADD R4, R4, R8 ;  /* 0x0000000004047229 */ /* 0x000fd00000000008 */
[----:B------:R-:W-:Y:S01]  /*17b0*/  DADD R24, R4, R6 ;  /* 0x0000000004187229 */ /* 0x000fe20000000006 */
[----:B------:R-:W-:-:S05]  /*17c0*/  IMAD.MOV.U32 R4, RZ, RZ, 0x1 ;  /* 0x00000001ff047424 */ /* 0x000fca00078e00ff */
[----:B------:R-:W0:Y:S02]  /*17d0*/  MUFU.RCP64H R5, R25 ;  /* 0x0000001900057308 */ /* 0x000e240000001800 */
[----:B0-----:R-:W-:-:S08]  /*17e0*/  DFMA R26, -R24, R4, 1 ;  /* 0x3ff00000181a742b */ /* 0x001fd00000000104 */
[----:B------:R-:W-:-:S08]  /*17f0*/  DFMA R26, R26, R26, R26 ;  /* 0x0000001a1a1a722b */ /* 0x000fd0000000001a */
[----:B------:R-:W-:-:S08]  /*1800*/  DFMA R26, R4, R26, R4 ;  /* 0x0000001a041a722b */ /* 0x000fd00000000004 */
[----:B------:R-:W-:-:S08]  /*1810*/  DFMA R4, -R24, R26, 1 ;  /* 0x3ff000001804742b */ /* 0x000fd0000000011a */
[----:B------:R-:W-:-:S08]  /*1820*/  DFMA R4, R26, R4, R26 ;  /* 0x000000041a04722b */ /* 0x000fd0000000001a */
[----:B------:R-:W-:-:S08]  /*1830*/  DMUL R26, R4, R2 ;  /* 0x00000002041a7228 */ /* 0x000fd00000000000 */
[----:B------:R-:W-:-:S08]  /*1840*/  DFMA R28, -R24, R26, R2 ;  /* 0x0000001a181c722b */ /* 0x000fd00000000102 */
[----:B------:R-:W-:-:S10]  /*1850*/  DFMA R4, R4, R28, R26 ;  /* 0x0000001c0404722b */ /* 0x000fd4000000001a */
[----:B------:R-:W-:-:S05]  /*1860*/  FFMA R0, RZ, R25, R5 ;  /* 0x00000019ff007223 */ /* 0x000fca0000000005 */
[----:B------:R-:W-:-:S13]  /*1870*/  FSETP.GT.AND P0, PT, |R0|, 1.469367938527859385e-39, PT ;  /* 0x001000000000780b */ /* 0x000fda0003f04200 */
[----:B------:R-:W-:Y:S05]  /*1880*/  @P0 BRA P1, `(.L_x_20) ;  /* 0x0000000000180947 */ /* 0x000fea0000800000 */
[----:B------:R-:W-:Y:S01]  /*1890*/  IMAD.MOV.U32 R4, RZ, RZ, R2 ;  /* 0x000000ffff047224 */ /* 0x000fe200078e0002 */
[----:B------:R-:W-:Y:S01]  /*18a0*/  MOV R5, R3 ;  /* 0x0000000300057202 */ /* 0x000fe20000000f00 */
[----:B------:R-:W-:Y:S01]  /*18b0*/  IMAD.MOV.U32 R28, RZ, RZ, R24 ;  /* 0x000000ffff1c7224 */ /* 0x000fe200078e0018 */
[----:B------:R-:W-:Y:S01]  /*18c0*/  MOV R0, 0x18f0 ;  /* 0x000018f000007802 */ /* 0x000fe20000000f00 */
[----:B------:R-:W-:-:S07]  /*18d0*/  IMAD.MOV.U32 R29, RZ, RZ, R25 ;  /* 0x000000ffff1d7224 */ /* 0x000fce00078e0019 */
[----:B------:R-:W-:Y:S05]  /*18e0*/  CALL.REL.NOINC `($__internal_0_$__cuda_sm20_div_rn_f64_full) ;  /* 0x0000000c004c7944 */ /* 0x000fea0003c00000 */
.L_x_20:
[----:B------:R-:W0:Y:S01]  /*18f0*/  MUFU.RCP64H R3, R25 ;  /* 0x0000001900037308 */ /* 0x000e220000001800 */
[----:B------:R-:W-:Y:S01]  /*1900*/  IMAD.MOV.U32 R2, RZ, RZ, 0x1 ;  /* 0x00000001ff027424 */ /* 0x000fe200078e00ff */
[----:B------:R-:W1:Y:S01]  /*1910*/  LDC.64 R28, c[0x0][0x380] ;  /* 0x0000e000ff1c7b82 */ /* 0x000e620000000a00 */
[----:B------:R-:W-:-:S04]  /*1920*/  FSETP.GEU.AND P1, PT, |R23|, 6.5827683646048100446e-37, PT ;  /* 0x036000001700780b */ /* 0x000fc80003f2e200 */
[----:B0-----:R-:W-:-:S08]  /*1930*/  DFMA R26, -R24, R2, 1 ;  /* 0x3ff00000181a742b */ /* 0x001fd00000000102 */
[----:B------:R-:W-:Y:S01]  /*1940*/  DFMA R26, R26, R26, R26 ;  /* 0x0000001a1a1a722b */ /* 0x000fe2000000001a */
[----:B-1----:R0:W-:Y:S07]  /*1950*/  STG.E.64 desc[UR4][R28.64], R4 ;  /* 0x000000041c007986 */ /* 0x0021ee000c101b04 */
        /* <DEDUP_REMOVED lines=8> */
[----:B0-----:R-:W-:Y:S05]  /*19e0*/  @P0 BRA P1, `(.L_x_21) ;  /* 0x0000000000200947 */ /* 0x001fea0000800000 */
[----:B------:R-:W-:Y:S01]  /*19f0*/  IMAD.MOV.U32 R4, RZ, RZ, R22 ;  /* 0x000000ffff047224 */ /* 0x000fe200078e0016 */
[----:B------:R-:W-:Y:S01]  /*1a00*/  MOV R0, 0x1a50 ;  /* 0x00001a5000007802 */ /* 0x000fe20000000f00 */
[----:B------:R-:W-:Y:S02]  /*1a10*/  IMAD.MOV.U32 R5, RZ, RZ, R23 ;  /* 0x000000ffff057224 */ /* 0x000fe400078e0017 */
[----:B------:R-:W-:Y:S02]  /*1a20*/  IMAD.MOV.U32 R28, RZ, RZ, R24 ;  /* 0x000000ffff1c7224 */ /* 0x000fe400078e0018 */
[----:B------:R-:W-:-:S07]  /*1a30*/  IMAD.MOV.U32 R29, RZ, RZ, R25 ;  /* 0x000000ffff1d7224 */ /* 0x000fce00078e0019 */
[----:B------:R-:W-:Y:S05]  /*1a40*/  CALL.REL.NOINC `($__internal_0_$__cuda_sm20_div_rn_f64_full) ;  /* 0x0000000800f47944 */ /* 0x000fea0003c00000 */
[----:B------:R-:W-:Y:S02]  /*1a50*/  IMAD.MOV.U32 R2, RZ, RZ, R4 ;  /* 0x000000ffff027224 */ /* 0x000fe400078e0004 */
[----:B------:R-:W-:-:S07]  /*1a60*/  IMAD.MOV.U32 R3, RZ, RZ, R5 ;  /* 0x000000ffff037224 */ /* 0x000fce00078e0005 */
.L_x_21:
        /* <DEDUP_REMOVED lines=22> */
.L_x_22:
[----:B------:R-:W0:Y:S01]  /*1bd0*/  MUFU.RCP64H R3, R25 ;  /* 0x0000001900037308 */ /* 0x000e220000001800 */
[----:B------:R-:W-:Y:S01]  /*1be0*/  MOV R2, 0x1 ;  /* 0x0000000100027802 */ /* 0x000fe20000000f00 */
        /* <DEDUP_REMOVED lines=22> */
.L_x_23:
        /* <DEDUP_REMOVED lines=22> */
.L_x_24:
        /* <DEDUP_REMOVED lines=17> */
[----:B------:R-:W-:Y:S01]  /*1fc0*/  MOV R5, R15 ;  /* 0x0000000f00057202 */ /* 0x000fe20000000f00 */
[----:B------:R-:W-:Y:S01]  /*1fd0*/  IMAD.MOV.U32 R28, RZ, RZ, R24 ;  /* 0x000000ffff1c7224 */ /* 0x000fe200078e0018 */
[----:B------:R-:W-:Y:S01]  /*1fe0*/  MOV R0, 0x2010 ;  /* 0x0000201000007802 */ /* 0x000fe20000000f00 */
[----:B------:R-:W-:-:S07]  /*1ff0*/  IMAD.MOV.U32 R29, RZ, RZ, R25 ;  /* 0x000000ffff1d7224 */ /* 0x000fce00078e0019 */
[----:B------:R-:W-:Y:S05]  /*2000*/  CALL.REL.NOINC `($__internal_0_$__cuda_sm20_div_rn_f64_full) ;  /* 0x0000000400847944 */ /* 0x000fea0003c00000 */
[----:B------:R-:W-:Y:S02]  /*2010*/  IMAD.MOV.U32 R2, RZ, RZ, R4 ;  /* 0x000000ffff027224 */ /* 0x000fe400078e0004 */
[----:B------:R-:W-:-:S07]  /*2020*/  IMAD.MOV.U32 R3, RZ, RZ, R5 ;  /* 0x000000ffff037224 */ /* 0x000fce00078e0005 */
.L_x_25:
        /* <DEDUP_REMOVED lines=22> */
.L_x_26:
        /* <DEDUP_REMOVED lines=24> */
.L_x_27:
        /* <DEDUP_REMOVED lines=22> */
.L_x_28:
        /* <DEDUP_REMOVED lines=22> */
[----:B------:R-:W-:Y:S01]  /*25d0*/  IMAD.MOV.U32 R2, RZ, RZ, R4 ;  /* 0x000000ffff027224 */ /* 0x000fe200078e0004 */
[----:B------:R-:W-:-:S07]  /*25e0*/  MOV R3, R5 ;  /* 0x0000000500037202 */ /* 0x000fce0000000f00 */
.L_x_29:
[----:B------:R-:W0:Y:S02]  /*25f0*/  LDC.64 R4, c[0x0][0x380] ;  /* 0x0000e000ff047b82 */ /* 0x000e240000000a00 */
[----:B0-----:R-:W-:Y:S01]  /*2600*/  STG.E.64 desc[UR4][R4.64+0x48], R2 ;  /* 0x0000480204007986 */ /* 0x001fe2000c101b04 */
[----:B------:R-:W-:Y:S05]  /*2610*/  EXIT ;  /* 0x000000000000794d */ /* 0x000fea0003800000 */
        .weak           $__internal_0_$__cuda_sm20_div_rn_f64_full
        .type           $__internal_0_$__cuda_sm20_div_rn_f64_full,@function
        .size           $__internal_0_$__cuda_sm20_div_rn_f64_full,(.L_x_40 - $__internal_0_$__cuda_sm20_div_rn_f64_full)
$__internal_0_$__cuda_sm20_div_rn_f64_full:
[C---:B------:R-:W-:Y:S01]  /*2620*/  FSETP.GEU.AND P0, PT, |R29|.reuse, 1.469367938527859385e-39, PT ;  /* 0x001000001d00780b */ /* 0x040fe20003f0e200 */
[----:B------:R-:W-:Y:S01]  /*2630*/  IMAD.MOV.U32 R30, RZ, RZ, 0x1 ;  /* 0x00000001ff1e7424 */ /* 0x000fe200078e00ff */
[C---:B------:R-:W-:Y:S01]  /*2640*/  LOP3.LUT R26, R29.reuse, 0x800fffff, RZ, 0xc0, !PT ;  /* 0x800fffff1d1a7812 */ /* 0x040fe200078ec0ff */
[----:B------:R-:W-:Y:S01]  /*2650*/  IMAD.MOV.U32 R33, RZ, RZ, 0x1ca00000 ;  /* 0x1ca00000ff217424 */ /* 0x000fe200078e00ff */
[----:B------:R-:W-:Y:S02]  /*2660*/  LOP3.LUT R37, R29, 0x7ff00000, RZ, 0xc0, !PT ;  /* 0x7ff000001d257812 */ /* 0x000fe400078ec0ff */
[----:B------:R-:W-:Y:S01]  /*2670*/  LOP3.LUT R27, R26, 0x3ff00000, RZ, 0xfc, !PT ;  /* 0x3ff000001a1b7812 */ /* 0x000fe200078efcff */
[----:B------:R-:W-:Y:S01]  /*2680*/  IMAD.MOV.U32 R26, RZ, RZ, R28 ;  /* 0x000000ffff1a7224 */ /* 0x000fe200078e001c */
[----:B------:R-:W-:-:S04]  /*2690*/  LOP3.LUT R32, R5, 0x7ff00000, RZ, 0xc0, !PT ;  /* 0x7ff0000005207812 */ /* 0x000fc800078ec0ff */
[----:B------:R-:W-:Y:S01]  /*26a0*/  ISETP.GE.U32.AND P1, PT, R32, R37, PT ;  /* 0x000000252000720c */ /* 0x000fe20003f26070 */
[----:B------:R-:W-:Y:S01]  /*26b0*/  @!P0 DMUL R26, R28, 8.98846567431157953865e+307 ;  /* 0x7fe000001c1a8828 */ /* 0x000fe20000000000 */
[----:B------:R-:W-:-:S05]  /*26c0*/  IMAD.MOV.U32 R38, RZ, RZ, R32 ;  /* 0x000000ffff267224 */ /* 0x000fca00078e0020 */
[----:B------:R-:W0:Y:S02]  /*26d0*/  MUFU.RCP64H R31, R27 ;  /* 0x0000001b001f7308 */ /* 0x000e240000001800 */
[----:B0-----:R-:W-:-:S08]  /*26e0*/  DFMA R2, R30, -R26, 1 ;  /* 0x3ff000001e02742b */ /* 0x001fd0000000081a */
[----:B------:R-:W-:-:S08]  /*26f0*/  DFMA R2, R2, R2, R2 ;  /* 0x000000020202722b */ /* 0x000fd00000000002 */
[----:B------:R-:W-:Y:S01]  /*2700*/  DFMA R30, R30, R2, R30 ;  /* 0x000000021e1e722b */ /* 0x000fe2000000001e */
[----:B------:R-:W-:Y:S01]  /*2710*/  SEL R3, R33, 0x63400000, !P1 ;  /* 0x6340000021037807 */ /* 0x000fe20004800000 */
[----:B------:R-:W-:Y:S01]  /*2720*/  IMAD.MOV.U32 R2, RZ, RZ, R4 ;  /* 0x000000ffff027224 */ /* 0x000fe200078e0004 */
[----:B------:R-:W-:Y:S02]  /*2730*/  FSETP.GEU.AND P1, PT, |R5|, 1.469367938527859385e-39, PT ;  /* 0x001000000500780b */ /* 0x000fe40003f2e200 */
[----:B------:R-:W-:-:S03]  /*2740*/  LOP3.LUT R3, R3, 0x800fffff, R5, 0xf8, !PT ;  /* 0x800fffff03037812 */ /* 0x000fc600078ef805 */
[----:B------:R-:W-:-:S08]  /*2750*/  DFMA R34, R30, -R26, 1 ;  /* 0x3ff000001e22742b */ /* 0x000fd0000000081a */
[----:B------:R-:W-:Y:S01]  /*2760*/  DFMA R30, R30, R34, R30 ;  /* 0x000000221e1e722b */ /* 0x000fe2000000001e */
[----:B------:R-:W-:Y:S10]  /*2770*/  @P1 BRA `(.L_x_30) ;  /* 0x0000000000201947 */ /* 0x000ff40003800000 */
[----:B------:R-:W-:Y:S01]  /*2780*/  LOP3.LUT R35, R29, 0x7ff00000, RZ, 0xc0, !PT ;  /* 0x7ff000001d237812 */ /* 0x000fe200078ec0ff */
[----:B------:R-:W-:-:S03]  /*2790*/  IMAD.MOV.U32 R34, RZ, RZ, RZ ;  /* 0x000000ffff227224 */ /* 0x000fc600078e00ff */
[----:B------:R-:W-:-:S04]  /*27a0*/  ISETP.GE.U32.AND P1, PT, R32, R35, PT ;  /* 0x000000232000720c */ /* 0x000fc80003f26070 */
[----:B------:R-:W-:-:S04]  /*27b0*/  SEL R35, R33, 0x63400000, !P1 ;  /* 0x6340000021237807 */ /* 0x000fc80004800000 */
[----:B------:R-:W-:-:S04]  /*27c0*/  LOP3.LUT R35, R35, 0x80000000, R5, 0xf8, !PT ;  /* 0x8000000023237812 */ /* 0x000fc800078ef805 */
[----:B------:R-:W-:-:S06]  /*27d0*/  LOP3.LUT R35, R35, 0x100000, RZ, 0xfc, !PT ;  /* 0x0010000023237812 */ /* 0x000fcc00078efcff */
[----:B------:R-:W-:-:S10]  /*27e0*/  DFMA R2, R2, 2, -R34 ;  /* 0x400000000202782b */ /* 0x000fd40000000822 */
[----:B------:R-:W-:-:S07]  /*27f0*/  LOP3.LUT R38, R3, 0x7ff00000, RZ, 0xc0, !PT ;  /* 0x7ff0000003267812 */ /* 0x000fce00078ec0ff */
.L_x_30:
[----:B------:R-:W-:Y:S01]  /*2800*/  IMAD.MOV.U32 R39, RZ, RZ, R37 ;  /* 0x000000ffff277224 */ /* 0x000fe200078e0025 */
[----:B------:R-:W-:Y:S01]  /*2810*/  @!P0 LOP3.LUT R39, R27, 0x7ff00000, RZ, 0xc0, !PT ;  /* 0x7ff000001b278812 */ /* 0x000fe200078ec0ff */
[----:B------:R-:W-:Y:S01]  /*2820*/  VIADD R40, R38, 0xffffffff ;  /* 0xffffffff26287836 */ /* 0x000fe20000000000 */
[----:B------:R-:W-:-:S04]  /*2830*/  DMUL R34, R30, R2 ;  /* 0x000000021e227228 */ /* 0x000fc80000000000 */
[----:B------:R-:W-:Y:S01]  /*2840*/  ISETP.GT.U32.AND P0, PT, R40, 0x7feffffe, PT ;  /* 0x7feffffe2800780c */ /* 0x000fe20003f04070 */
[----:B------:R-:W-:-:S03]  /*2850*/  VIADD R40, R39, 0xffffffff ;  /* 0xffffffff27287836 */ /* 0x000fc60000000000 */
[----:B------:R-:W-:Y:S02]  /*2860*/  DFMA R36, R34, -R26, R2 ;  /* 0x8000001a2224722b */ /* 0x000fe40000000002 */
[----:B------:R-:W-:-:S06]  /*2870*/  ISETP.GT.U32.OR P0, PT, R40, 0x7feffffe, P0 ;  /* 0x7feffffe2800780c */ /* 0x000fcc0000704470 */
[----:B------:R-:W-:-:S07]  /*2880*/  DFMA R30, R30, R36, R34 ;  /* 0x000000241e1e722b */ /* 0x000fce0000000022 */
[----:B------:R-:W-:Y:S05]  /*2890*/  @P0 BRA `(.L_x_31) ;  /* 0x00000000006c0947 */ /* 0x000fea0003800000 */
[----:B------:R-:W-:-:S04]  /*28a0*/  LOP3.LUT R5, R29, 0x7ff00000, RZ, 0xc0, !PT ;  /* 0x7ff000001d057812 */ /* 0x000fc800078ec0ff */
[CC--:B------:R-:W-:Y:S02]  /*28b0*/  VIADDMNMX R4, R32.reuse, -R5.reuse, 0xb9600000, !PT ;  /* 0xb960000020047446 */ /* 0x0c0fe40007800905 */
[----:B------:R-:W-:Y:S02]  /*28c0*/  ISETP.GE.U32.AND P0, PT, R32, R5, PT ;  /* 0x000000052000720c */ /* 0x000fe40003f06070 */
[----:B------:R-:W-:Y:S02]  /*28d0*/  VIMNMX R4, PT, PT, R4, 0x46a00000, PT ;  /* 0x46a0000004047848 */ /* 0x000fe40003fe0100 */
[----:B------:R-:W-:-:S05]  /*28e0*/  SEL R33, R33, 0x63400000, !P0 ;  /* 0x6340000021217807 */ /* 0x000fca0004000000 */
[----:B------:R-:W-:Y:S02]  /*28f0*/  IMAD.IADD R34, R4, 0x1, -R33 ;  /* 0x0000000104227824 */ /* 0x000fe400078e0a21 */
[----:B------:R-:W-:Y:S02]  /*2900*/  IMAD.MOV.U32 R4, RZ, RZ, RZ ;  /* 0x000000ffff047224 */ /* 0x000fe400078e00ff */
[----:B------:R-:W-:-:S06]  /*2910*/  VIADD R5, R34, 0x7fe00000 ;  /* 0x7fe0000022057836 */ /* 0x000fcc0000000000 */
[----:B------:R-:W-:-:S10]  /*2920*/  DMUL R32, R30, R4 ;  /* 0x000000041e207228 */ /* 0x000fd40000000000 */
[----:B------:R-:W-:-:S13]  /*2930*/  FSETP.GTU.AND P0, PT, |R33|, 1.469367938527859385e-39, PT ;  /* 0x001000002100780b */ /* 0x000fda0003f0c200 */
[----:B------:R-:W-:Y:S05]  /*2940*/  @P0 BRA `(.L_x_32) ;  /* 0x0000000000940947 */ /* 0x000fea0003800000 */
[----:B------:R-:W-:Y:S01]  /*2950*/  DFMA R2, R30, -R26, R2 ;  /* 0x8000001a1e02722b */ /* 0x000fe20000000002 */
[----:B------:R-:W-:-:S09]  /*2960*/  IMAD.MOV.U32 R4, RZ, RZ, RZ ;  /* 0x000000ffff047224 */ /* 0x000fd200078e00ff */
[C---:B------:R-:W-:Y:S02]  /*2970*/  FSETP.NEU.AND P0, PT, R3.reuse, RZ, PT ;  /* 0x000000ff0300720b */ /* 0x040fe40003f0d000 */
[----:B------:R-:W-:-:S04]  /*2980*/  LOP3.LUT R29, R3, 0x80000000, R29, 0x48, !PT ;  /* 0x80000000031d7812 */ /* 0x000fc800078e481d */
[----:B------:R-:W-:-:S07]  /*2990*/  LOP3.LUT R5, R29, R5, RZ, 0xfc, !PT ;  /* 0x000000051d057212 */ /* 0x000fce00078efcff */
[----:B------:R-:W-:Y:S05]  /*29a0*/  @!P0 BRA `(.L_x_32) ;  /* 0x00000000007c8947 */ /* 0x000fea0003800000 */
[----:B------:R-:W-:Y:S01]  /*29b0*/  IADD3 R3, PT, PT, -R34, RZ, RZ ;  /* 0x000000ff22037210 */ /* 0x000fe20007ffe1ff */
[----:B------:R-:W-:Y:S01]  /*29c0*/  IMAD.MOV.U32 R2, RZ, RZ, RZ ;  /* 0x000000ffff027224 */ /* 0x000fe200078e00ff */
[----:B------:R-:W-:-:S05]  /*29d0*/  DMUL.RP R4, R30, R4 ;  /* 0x000000041e047228 */ /* 0x000fca0000008000 */
[----:B------:R-:W-:-:S05]  /*29e0*/  DFMA R2, R32, -R2, R30 ;  /* 0x800000022002722b */ /* 0x000fca000000001e */
[----:B------:R-:W-:Y:S02]  /*29f0*/  LOP3.LUT R29, R5, R29, RZ, 0x3c, !PT ;  /* 0x0000001d051d7212 */ /* 0x000fe400078e3cff */
[----:B------:R-:W-:-:S04]  /*2a00*/  IADD3 R2, PT, PT, -R34, -0x43300000, RZ ;  /* 0xbcd0000022027810 */ /* 0x000fc80007ffe1ff */
[----:B------:R-:W-:-:S04]  /*2a10*/  FSETP.NEU.AND P0, PT, |R3|, R2, PT ;  /* 0x000000020300720b */ /* 0x000fc80003f0d200 */
[----:B------:R-:W-:Y:S02]  /*2a20*/  FSEL R32, R4, R32, !P0 ;  /* 0x0000002004207208 */ /* 0x000fe40004000000 */
[----:B------:R-:W-:Y:S01]  /*2a30*/  FSEL R33, R29, R33, !P0 ;  /* 0x000000211d217208 */ /* 0x000fe20004000000 */
[----:B------:R-:W-:Y:S06]  /*2a40*/  BRA `(.L_x_32) ;  /* 0x0000000000547947 */ /* 0x000fec0003800000 */
.L_x_31:
[----:B------:R-:W-:-:S14]  /*2a50*/  DSETP.NAN.AND P0, PT, R4, R4, PT ;  /* 0x000000040400722a */ /* 0x000fdc0003f08000 */
[----:B------:R-:W-:Y:S05]  /*2a60*/  @P0 BRA `(.L_x_33) ;  /* 0x0000000000440947 */ /* 0x000fea0003800000 */
[----:B------:R-:W-:-:S14]  /*2a70*/  DSETP.NAN.AND P0, PT, R28, R28, PT ;  /* 0x0000001c1c00722a */ /* 0x000fdc0003f08000 */
[----:B------:R-:W-:Y:S05]  /*2a80*/  @P0 BRA `(.L_x_34) ;  /* 0x0000000000300947 */ /* 0x000fea0003800000 */
[----:B------:R-:W-:Y:S01]  /*2a90*/  ISETP.NE.AND P0, PT, R38, R39, PT ;  /* 0x000000272600720c */ /* 0x000fe20003f05270 */
[----:B------:R-:W-:Y:S02]  /*2aa0*/  IMAD.MOV.U32 R32, RZ, RZ, 0x0 ;  /* 0x00000000ff207424 */ /* 0x000fe400078e00ff */
[----:B------:R-:W-:-:S10]  /*2ab0*/  IMAD.MOV.U32 R33, RZ, RZ, -0x80000 ;  /* 0xfff80000ff217424 */ /* 0x000fd400078e00ff */
[----:B------:R-:W-:Y:S05]  /*2ac0*/  @!P0 BRA `(.L_x_32) ;  /* 0x0000000000348947 */ /* 0x000fea0003800000 */
[----:B------:R-:W-:Y:S02]  /*2ad0*/  ISETP.NE.AND P0, PT, R38, 0x7ff00000, PT ;  /* 0x7ff000002600780c */ /* 0x000fe40003f05270 */
[----:B------:R-:W-:Y:S02]  /*2ae0*/  LOP3.LUT R33, R5, 0x80000000, R29, 0x48, !PT ;  /* 0x8000000005217812 */ /* 0x000fe400078e481d */
[----:B------:R-:W-:-:S13]  /*2af0*/  ISETP.EQ.OR P0, PT, R39, RZ, !P0 ;  /* 0x000000ff2700720c */ /* 0x000fda0004702670 */
[----:B------:R-:W-:Y:S01]  /*2b00*/  @P0 LOP3.LUT R2, R33, 0x7ff00000, RZ, 0xfc, !PT ;  /* 0x7ff0000021020812 */ /* 0x000fe200078efcff */
[----:B------:R-:W-:Y:S02]  /*2b10*/  @!P0 IMAD.MOV.U32 R32, RZ, RZ, RZ ;  /* 0x000000ffff208224 */ /* 0x000fe400078e00ff */
[----:B------:R-:W-:Y:S02]  /*2b20*/  @P0 IMAD.MOV.U32 R32, RZ, RZ, RZ ;  /* 0x000000ffff200224 */ /* 0x000fe400078e00ff */
[----:B------:R-:W-:Y:S01]  /*2b30*/  @P0 IMAD.MOV.U32 R33, RZ, RZ, R2 ;  /* 0x000000ffff210224 */ /* 0x000fe200078e0002 */
[----:B------:R-:W-:Y:S06]  /*2b40*/  BRA `(.L_x_32) ;  /* 0x0000000000147947 */ /* 0x000fec0003800000 */
.L_x_34:
[----:B------:R-:W-:Y:S01]  /*2b50*/  LOP3.LUT R33, R29, 0x80000, RZ, 0xfc, !PT ;  /* 0x000800001d217812 */ /* 0x000fe200078efcff */
[----:B------:R-:W-:Y:S01]  /*2b60*/  IMAD.MOV.U32 R32, RZ, RZ, R28 ;  /* 0x000000ffff207224 */ /* 0x000fe200078e001c */
[----:B------:R-:W-:Y:S06]  /*2b70*/  BRA `(.L_x_32) ;  /* 0x0000000000087947 */ /* 0x000fec0003800000 */
.L_x_33:
[----:B------:R-:W-:Y:S01]  /*2b80*/  LOP3.LUT R33, R5, 0x80000, RZ, 0xfc, !PT ;  /* 0x0008000005217812 */ /* 0x000fe200078efcff */
[----:B------:R-:W-:-:S07]  /*2b90*/  IMAD.MOV.U32 R32, RZ, RZ, R4 ;  /* 0x000000ffff207224 */ /* 0x000fce00078e0004 */
.L_x_32:
[----:B------:R-:W-:Y:S02]  /*2ba0*/  IMAD.MOV.U32 R2, RZ, RZ, R0 ;  /* 0x000000ffff027224 */ /* 0x000fe400078e0000 */
[----:B------:R-:W-:Y:S02]  /*2bb0*/  IMAD.MOV.U32 R3, RZ, RZ, 0x0 ;  /* 0x00000000ff037424 */ /* 0x000fe400078e00ff */
[----:B------:R-:W-:Y:S02]  /*2bc0*/  IMAD.MOV.U32 R4, RZ, RZ, R32 ;  /* 0x000000ffff047224 */ /* 0x000fe400078e0020 */
[----:B------:R-:W-:Y:S01]  /*2bd0*/  IMAD.MOV.U32 R5, RZ, RZ, R33 ;  /* 0x000000ffff057224 */ /* 0x000fe200078e0021 */
[----:B------:R-:W-:Y:S06]  /*2be0*/  RET.REL.NODEC R2 `(_Z18applySoftMaxDevicePd) ;  /* 0xffffffd402047950 */ /* 0x000fec0003c3ffff */
.L_x_35:
        /* <DEDUP_REMOVED lines=9> */
.L_x_40:


//--------------------- .text._Z19forwardKernalOutputP19NeuralNetworkDevicePdS1_ --------------------------
	.section	.text._Z19forwardKernalOutputP19NeuralNetworkDevicePdS1_,"ax",@progbits
	.align	128
        .global         _Z19forwardKernalOutputP19NeuralNetworkDevicePdS1_
        .type           _Z19forwardKernalOutputP19NeuralNetworkDevicePdS1_,@function
        .size           _Z19forwardKernalOutputP19NeuralNetworkDevicePdS1_,(.L_x_47 - _Z19forwardKernalOutputP19NeuralNetworkDevicePdS1_)
        .other          _Z19forwardKernalOutputP19NeuralNetworkDevicePdS1_,@"STO_CUDA_ENTRY STV_DEFAULT"
_Z19forwardKernalOutputP19NeuralNetworkDevicePdS1_:
.text._Z19forwardKernalOutputP19NeuralNetworkDevicePdS1_:
[----:B------:R-:W-:Y:S08]  /*0000*/  LDC R1, c[0x0][0x37c] ;  /* 0x0000df00ff017b82 */ /* 0x000ff00000000800 */
[----:B------:R-:W0:Y:S01]  /*0010*/  LDC.64 R8, c[0x0][0x380] ;  /* 0x0000e000ff087b82 */ /* 0x000e220000000a00 */
[----:B------:R-:W0:Y:S01]  /*0020*/  LDCU.64 UR6, c[0x0][0x358] ;  /* 0x00006b00ff0677ac */ /* 0x000e220008000a00 */
[----:B------:R-:W1:Y:S01]  /*0030*/  S2R R0, SR_TID.X ;  /* 0x0000000000007919 */ /* 0x000e620000002100 */
[----:B------:R-:W2:Y:S01]  /*0040*/  LDCU.64 UR4, c[0x0][0x388] ;  /* 0x00007100ff0477ac */ /* 0x000ea20008000a00 */
[----:B0-----:R-:W1:Y:S04]  /*0050*/  LDG.E.64 R2, desc[UR6][R8.64+0x18] ;  /* 0x0000180608027981 */ /* 0x001e68000c1e1b00 */
[----:B------:R-:W3:Y:S01]  /*0060*/  LDG.E.64 R4, desc[UR6][R8.64+0x8] ;  /* 0x0000080608047981 */ /* 0x000ee2000c1e1b00 */
[----:B--2---:R-:W-:Y:S01]  /*0070*/  UIADD3 UR4, UP0, UPT, UR4, 0x40, URZ ;  /* 0x0000004004047890 */ /* 0x004fe2000ff1e0ff */
[----:B-1----:R-:W-:-:S05]  /*0080*/  IMAD.WIDE.U32 R2, R0, 0x8, R2 ;  /* 0x0000000800027825 */ /* 0x002fca00078e0002 */
[----:B------:R0:W5:Y:S01]  /*0090*/  LDG.E.64 R6, desc[UR6][R2.64] ;  /* 0x0000000602067981 */ /* 0x000162000c1e1b00 */
[----:B---3--:R-:W-:Y:S01]  /*00a0*/  IMAD.WIDE.U32 R4, R0, 0x400, R4 ;  /* 0x0000040000047825 */ /* 0x008fe200078e0004 */
[----:B------:R-:W-:-:S03]  /*00b0*/  UIADD3.X UR5, UPT, UPT, URZ, UR5, URZ, UP0, !UPT ;  /* 0x00000005ff057290 */ /* 0x000fc600087fe4ff */
[----:B------:R-:W-:Y:S01]  /*00c0*/  IMAD.U32 R14, RZ, RZ, UR4 ;  /* 0x00000004ff0e7e24 */ /* 0x000fe2000f8e00ff */
[----:B------:R-:W-:Y:S01]  /*00d0*/  IADD3 R16, P0, PT, R4, 0x40, RZ ;  /* 0x0000004004107810 */ /* 0x000fe20007f1e0ff */
[----:B------:R-:W-:Y:S01]  /*00e0*/  UMOV UR4, URZ ;  /* 0x000000ff00047c82 */ /* 0x000fe20008000000 */
[----:B------:R-:W-:-:S03]  /*00f0*/  MOV R15, UR5 ;  /* 0x00000005000f7c02 */ /* 0x000fc60008000f00 */
[----:B0-----:R-:W-:-:S08]  /*0100*/  IMAD.X R17, RZ, RZ, R5, P0 ;  /* 0x000000ffff117224 */ /* 0x001fd000000e0605 */
.L_x_36:
[----:B------:R-:W-:Y:S01]  /*0110*/  IMAD.MOV.U32 R2, RZ, RZ, R16 ;  /* 0x000000ffff027224 */ /* 0x000fe200078e0010 */
[----:B------:R-:W-:Y:S01]  /*0120*/  MOV R3, R17 ;  /* 0x0000001100037202 */ /* 0x000fe20000000f00 */
[----:B------:R-:W-:Y:S01]  /*0130*/  IMAD.MOV.U32 R4, RZ, RZ, R14 ;  /* 0x000000ffff047224 */ /* 0x000fe200078e000e */
[----:B------:R-:W-:-:S03]  /*0140*/  MOV R5, R15 ;  /* 0x0000000f00057202 */ /* 0x000fc60000000f00 */
[----:B------:R-:W2:Y:S04]  /*0150*/  LDG.E.64 R8, desc[UR6][R2.64+-0x40] ;  /* 0xffffc00602087981 */ /* 0x000ea8000c1e1b00 */
[----:B------:R-:W2:Y:S04]  /*0160*/  LDG.E.64 R22, desc[UR6][R4.64+-0x40] ;  /* 0xffffc00604167981 */ /* 0x000ea8000c1e1b00 */
[----:B------:R-:W3:Y:S04]  /*0170*/  LDG.E.64 R16, desc[UR6][R2.64+-0x38] ;  /* 0xffffc80602107981 */ /* 0x000ee8000c1e1b00 */
[----:B------:R-:W3:Y:S04]  /*0180*/  LDG.E.64 R14, desc[UR6][R4.64+-0x38] ;  /* 0xffffc806040e7981 */ /* 0x000ee8000c1e1b00 */
[----:B------:R-:W4:Y:S04]  /*0190*/  LDG.E.64 R18, desc[UR6][R2.64+-0x30] ;  /* 0xffffd00602127981 */ /* 0x000f28000c1e1b00 */
[----:B------:R-:W4:Y:S04]  /*01a0*/  LDG.E.64 R20, desc[UR6][R4.64+-0x30] ;  /* 0xffffd00604147981 */ /* 0x000f28000c1e1b00 */
[----:B------:R-:W4:Y:S04]  /*01b0*/  LDG.E.64 R10, desc[UR6][R2.64+-0x28] ;  /* 0xffffd806020a7981 */ /* 0x000f28000c1e1b00 */
[----:B------:R-:W4:Y:S01]  /*01c0*/  LDG.E.64 R12, desc[UR6][R4.64+-0x28] ;  /* 0xffffd806040c7981 */ /* 0x000f22000c1e1b00 */
[----:B--2--5:R-:W-:-:S03]  /*01d0*/  DFMA R22, R8, R22, R6 ;  /* 0x000000160816722b */ /* 0x024fc60000000006 */
[----:B------:R-:W2:Y:S04]  /*01e0*/  LDG.E.64 R6, desc[UR6][R2.64+-0x20] ;  /* 0xffffe00602067981 */ /* 0x000ea8000c1e1b00 */
[----:B------:R-:W2:Y:S01]  /*01f0*/  LDG.E.64 R8, desc[UR6][R4.64+-0x20] ;  /* 0xffffe00604087981 */ /* 0x000ea2000c1e1b00 */
[----:B---3--:R-:W-:-:S03]  /*0200*/  DFMA R22, R16, R14, R22 ;  /* 0x0000000e1016722b */ /* 0x008fc60000000016 */
[----:B------:R-:W3:Y:S04]  /*0210*/  LDG.E.64 R14, desc[UR6][R2.64+-0x18] ;  /* 0xffffe806020e7981 */ /* 0x000ee8000c1e1b00 */
[----:B------:R-:W3:Y:S01]  /*0220*/  LDG.E.64 R16, desc[UR6][R4.64+-0x18] ;  /* 0xffffe80604107981 */ /* 0x000ee2000c1e1b00 */
[----:B----4-:R-:W-:-:S03]  /*0230*/  DFMA R22, R18, R20, R22 ;  /* 0x000000141216722b */ /* 0x010fc60000000016 */
[----:B------:R-:W4:Y:S04]  /*0240*/  LDG.E.64 R18, desc[UR6][R2.64+-0x10] ;  /* 0xfffff00602127981 */ /* 0x000f28000c1e1b00 */
[----:B------:R-:W4:Y:S01]  /*0250*/  LDG.E.64 R20, desc[UR6][R4.64+-0x10] ;  /* 0xfffff00604147981 */ /* 0x000f22000c1e1b00 */
[----:B------:R-:W-:-:S03]  /*0260*/  DFMA R22, R10, R12, R22 ;  /* 0x0000000c0a16722b */ /* 0x000fc60000000016 */
[----:B------:R-:W4:Y:S04]  /*0270*/  LDG.E.64 R10, desc[UR6][R2.64+-0x8] ;  /* 0xfffff806020a7981 */ /* 0x000f28000c1e1b00 */
[----:B------:R-:W4:Y:S01]  /*0280*/  LDG.E.64 R12, desc[UR6][R4.64+-0x8] ;  /* 0xfffff806040c7981 */ /* 0x000f22000c1e1b00 */
[----:B--2---:R-:W-:-:S03]  /*0290*/  DFMA R22, R6, R8, R22 ;  /* 0x000000080616722b */ /* 0x004fc60000000016 */
        /* <DEDUP_REMOVED lines=23> */
[----:B------:R-:W-:-:S04]  /*0410*/  UIADD3 UR4, UPT, UPT, UR4, 0x10, URZ ;  /* 0x0000001004047890 */ /* 0x000fc8000fffe0ff */
[----:B------:R-:W-:Y:S01]  /*0420*/  UISETP.NE.AND UP0, UPT, UR4, 0x80, UPT ;  /* 0x000000800400788c */ /* 0x000fe2000bf05270 */
[----:B--2---:R-:W-:-:S08]  /*0430*/  DFMA R6, R6, R8, R22 ;  /* 0x000000080606722b */ /* 0x004fd00000000016 */
[----:B---3--:R-:W-:Y:S01]  /*0440*/  DFMA R6, R14, R16, R6 ;  /* 0x000000100e06722b */ /* 0x008fe20000000006 */
[----:B------:R-:W-:Y:S02]  /*0450*/  IADD3 R16, P0, PT, R2, 0x80, RZ ;  /* 0x0000008002107810 */ /* 0x000fe40007f1e0ff */
[----:B------:R-:W-:-:S03]  /*0460*/  IADD3 R14, P1, PT, R4, 0x80, RZ ;  /* 0x00000080040e7810 */ /* 0x000fc60007f3e0ff */
[----:B------:R-:W-:Y:S02]  /*0470*/  IMAD.X R17, RZ, RZ, R3, P0 ;  /* 0x000000ffff117224 */ /* 0x000fe400000e0603 */
[----:B----4-:R-:W-:Y:S01]  /*0480*/  DFMA R6, R18, R20, R6 ;  /* 0x000000141206722b */ /* 0x010fe20000000006 */
[----:B------:R-:W-:-:S07]  /*0490*/  IADD3.X R15, PT, PT, RZ, R5, RZ, P1, !PT ;  /* 0x00000005ff0f7210 */ /* 0x000fce0000ffe4ff */
[----:B------:R-:W-:Y:S01]  /*04a0*/  DFMA R6, R12, R10, R6 ;  /* 0x0000000a0c06722b */ /* 0x000fe20000000006 */
[----:B------:R-:W-:Y:S10]  /*04b0*/  BRA.U UP0, `(.L_x_36) ;  /* 0xfffffffd00147547 */ /* 0x000ff4000b83ffff */
[----:B------:R-:W0:Y:S01]  /*04c0*/  LDC.64 R4, c[0x0][0x390] ;  /* 0x0000e400ff047b82 */ /* 0x000e220000000a00 */
[----:B------:R-:W-:Y:S01]  /*04d0*/  DSETP.MAX.AND P0, P1, RZ, R6, PT ;  /* 0x00000006ff00722a */ /* 0x000fe2000390f000 */
[----:B------:R-:W-:Y:S01]  /*04e0*/  IMAD.MOV.U32 R3, RZ, RZ, R7 ;  /* 0x000000ffff037224 */ /* 0x000fe200078e0007 */
[----:B------:R-:W-:-:S04]  /*04f0*/  MOV R2, RZ ;  /* 0x000000ff00027202 */ /* 0x000fc80000000f00 */
[C---:B------:R-:W-:Y:S02]  /*0500*/  FSEL R9, R2.reuse, R3, P0 ;  /* 0x0000000302097208 */ /* 0x040fe40000000000 */
[----:B------:R-:W-:-:S06]  /*0510*/  SEL R2, R2, R6, P0 ;  /* 0x0000000602027207 */ /* 0x000fcc0000000000 */
[----:B------:R-:W-:-:S05]  /*0520*/  @P1 LOP3.LUT R9, R3, 0x80000, RZ, 0xfc, !PT ;  /* 0x0008000003091812 */ /* 0x000fca00078efcff */
[----:B------:R-:W-:Y:S02]  /*0530*/  IMAD.MOV.U32 R3, RZ, RZ, R9 ;  /* 0x000000ffff037224 */ /* 0x000fe400078e0009 */
[----:B0-----:R-:W-:-:S05]  /*0540*/  IMAD.WIDE.U32 R4, R0, 0x8, R4 ;  /* 0x0000000800047825 */ /* 0x001fca00078e0004 */
[----:B------:R-:W-:Y:S01]  /*0550*/  STG.E.64 desc[UR6][R4.64], R2 ;  /* 0x0000000204007986 */ /* 0x000fe2000c101b06 */
[----:B------:R-:W-:Y:S05]  /*0560*/  EXIT ;  /* 0x000000000000794d */ /* 0x000fea0003800000 */
.L_x_37:
        /* <DEDUP_REMOVED lines=9> */
.L_x_47:


//--------------------- .text._Z19forwardKernalHiddenP19NeuralNetworkDevicePdS1_ --------------------------
	.section	.text._Z19forwardKernalHiddenP19NeuralNetworkDevicePdS1_,"ax",@progbits
	.align	128
        .global         _Z19forwardKernalHiddenP19NeuralNetworkDevicePdS1_
        .type           _Z19forwardKernalHiddenP19NeuralNetworkDevicePdS1_,@function
        .size           _Z19forwardKernalHiddenP19NeuralNetworkDevicePdS1_,(.L_x_48 - _Z19forwardKernalHiddenP19NeuralNetworkDevicePdS1_)
        .other          _Z19forwardKernalHiddenP19NeuralNetworkDevicePdS1_,@"STO_CUDA_ENTRY STV_DEFAULT"
_Z19forwardKernalHiddenP19NeuralNetworkDevicePdS1_:
.text._Z19forwardKernalHiddenP19NeuralNetworkDevicePdS1_:
[----:B------:R-:W-:Y:S08]  /*0000*/  LDC R1, c[0x0][0x37c] ;  /* 0x0000df00ff017b82 */ /* 0x000ff00000000800 */
[----:B------:R-:W0:Y:S01]  /*0010*/  LDC.64 R2, c[0x0][0x380] ;  /* 0x0000e000ff027b82 */ /* 0x000e220000000a00 */
[----:B------:R-:W0:Y:S01]  /*0020*/  LDCU.64 UR6, c[0x0][0x358] ;  /* 0x00006b00ff0677ac */ /* 0x000e220008000a00 */
[----:B------:R-:W1:Y:S01]  /*0030*/  S2R R9, SR_TID.X ;  /* 0x0000000000097919 */ /* 0x000e620000002100 */
[----:B------:R-:W2:Y:S01]  /*0040*/  LDCU.64 UR4, c[0x0][0x388] ;  /* 0x00007100ff0477ac */ /* 0x000ea20008000a00 */
[----:B0-----:R-:W1:Y:S02]  /*0050*/  LDG.E.64 R4, desc[UR6][R2.64+0x10] ;  /* 0x0000100602047981 */ /* 0x001e64000c1e1b00 */
[----:B-1----:R-:W-:-:S02]  /*0060*/  IMAD.WIDE.U32 R10, R9, 0x8, R4 ;  /* 0x00000008090a7825 */ /* 0x002fc400078e0004 */
[----:B------:R-:W0:Y:S04]  /*0070*/  LDC.64 R4, c[0x0][0x390] ;  /* 0x0000e400ff047b82 */ /* 0x000e280000000a00 */
[----:B------:R-:W3:Y:S01]  /*0080*/  LDG.E.64 R10, desc[UR6][R10.64] ;  /* 0x000000060a0a7981 */ /* 0x000ee2000c1e1b00 */
[----:B--2---:R-:W-:-:S04]  /*0090*/  UIADD3 UR4, UP0, UPT, UR4, 0x20, URZ ;  /* 0x0000002004047890 */ /* 0x004fc8000ff1e0ff */
[----:B------:R-:W-:-:S06]  /*00a0*/  UIADD3.X UR5, UPT, UPT, URZ, UR5, URZ, UP0, !UPT ;  /* 0x00000005ff057290 */ /* 0x000fcc00087fe4ff */
[----:B------:R-:W-:Y:S02]  /*00b0*/  IMAD.U32 R13, RZ, RZ, UR5 ;  /* 0x00000005ff0d7e24 */ /* 0x000fe4000f8e00ff */
[----:B0-----:R-:W-:-:S04]  /*00c0*/  IMAD.WIDE.U32 R4, R9, 0x8, R4 ;  /* 0x0000000809047825 */ /* 0x001fc800078e0004 */
[----:B------:R-:W-:-:S03]  /*00d0*/  IMAD.WIDE.U32 R8, R9, 0x1880, RZ ;  /* 0x0000188009087825 */ /* 0x000fc600078e00ff */
[----:B------:R-:W-:Y:S01]  /*00e0*/  LOP3.LUT R0, R8, 0x20, RZ, 0xfc, !PT ;  /* 0x0000002008007812 */ /* 0x000fe200078efcff */
[----:B------:R-:W-:Y:S01]  /*00f0*/  IMAD.U32 R8, RZ, RZ, UR4 ;  /* 0x00000004ff087e24 */ /* 0x000fe2000f8e00ff */
[----:B------:R-:W-:Y:S01]  /*0100*/  UMOV UR4, URZ ;  /* 0x000000ff00047c82 */ /* 0x000fe20008000000 */
[----:B---3--:R0:W-:Y:S05]  /*0110*/  STG.E.64 desc[UR6][R4.64], R10 ;  /* 0x0000000a04007986 */ /* 0x0081ea000c101b06 */
.L_x_38:
[----:B------:R-:W2:Y:S02]  /*0120*/  LDG.E.64 R6, desc[UR6][R2.64] ;  /* 0x0000000602067981 */ /* 0x000ea4000c1e1b00 */
[----:B--2---:R-:W-:Y:S01]  /*0130*/  IADD3 R16, P0, PT, R6, R0, RZ ;  /* 0x0000000006107210 */ /* 0x004fe20007f1e0ff */
[----:B------:R-:W-:-:S04]  /*0140*/  IMAD.MOV.U32 R6, RZ, RZ, R8 ;  /* 0x000000ffff067224 */ /* 0x000fc800078e0008 */
[----:B------:R-:W-:Y:S02]  /*0150*/  IMAD.X R17, R7, 0x1, R9, P0 ;  /* 0x0000000107117824 */ /* 0x000fe400000e0609 */
[----:B------:R-:W-:-:S03]  /*0160*/  IMAD.MOV.U32 R7, RZ, RZ, R13 ;  /* 0x000000ffff077224 */ /* 0x000fc600078e000d */
[----:B------:R-:W2:Y:S04]  /*0170*/  LDG.E.64 R12, desc[UR6][R16.64+-0x20] ;  /* 0xffffe006100c7981 */ /* 0x000ea8000c1e1b00 */
[----:B-1----:R-:W2:Y:S02]  /*0180*/  LDG.E.64 R14, desc[UR6][R6.64+-0x20] ;  /* 0xffffe006060e7981 */ /* 0x002ea4000c1e1b00 */
[----:B--2---:R-:W-:-:S07]  /*0190*/  DFMA R12, R12, R14, R10 ;  /* 0x0000000e0c0c722b */ /* 0x004fce000000000a */
[----:B------:R1:W-:Y:S04]  /*01a0*/  STG.E.64 desc[UR6][R4.64], R12 ;  /* 0x0000000c04007986 */ /* 0x0003e8000c101b06 */
[----:B0-----:R-:W2:Y:S04]  /*01b0*/  LDG.E.64 R10, desc[UR6][R2.64] ;  /* 0x00000006020a7981 */ /* 0x001ea8000c1e1b00 */
[----:B------:R-:W3:Y:S01]  /*01c0*/  LDG.E.64 R14, desc[UR6][R6.64+-0x18] ;  /* 0xffffe806060e7981 */ /* 0x000ee2000c1e1b00 */
[----:B--2---:R-:W-:-:S04]  /*01d0*/  IADD3 R18, P0, PT, R10, R0, RZ ;  /* 0x000000000a127210 */ /* 0x004fc80007f1e0ff */
[----:B------:R-:W-:-:S05]  /*01e0*/  IADD3.X R19, PT, PT, R11, R9, RZ, P0, !PT ;  /* 0x000000090b137210 */ /* 0x000fca00007fe4ff */
[----:B------:R-:W3:Y:S02]  /*01f0*/  LDG.E.64 R10, desc[UR6][R18.64+-0x18] ;  /* 0xffffe806120a7981 */ /* 0x000ee4000c1e1b00 */
[----:B---3--:R-:W-:-:S07]  /*0200*/  DFMA R10, R10, R14, R12 ;  /* 0x0000000e0a0a722b */ /* 0x008fce000000000c */
[----:B------:R0:W-:Y:S04]  /*0210*/  STG.E.64 desc[UR6][R4.64], R10 ;  /* 0x0000000a04007986 */ /* 0x0001e8000c101b06 */
[----:B------:R-:W2:Y:S02]  /*0220*/  LDG.E.64 R14, desc[UR6][R2.64] ;  /* 0x00000006020e7981 */ /* 0x000ea4000c1e1b00 */
[----:B--2---:R-:W-:-:S05]  /*0230*/  IADD3 R16, P0, PT, R14, R0, RZ ;  /* 0x000000000e107210 */ /* 0x004fca0007f1e0ff */
[----:B------:R-:W-:Y:S02]  /*0240*/  IMAD.X R17, R15, 0x1, R9, P0 ;  /* 0x000000010f117824 */ /* 0x000fe400000e0609 */
[----:B------:R-:W2:Y:S04]  /*0250*/  LDG.E.64 R14, desc[UR6][R6.64+-0x10] ;  /* 0xfffff006060e7981 */ /* 0x000ea8000c1e1b00 */
[----:B-1----:R-:W2:Y:S02]  /*0260*/  LDG.E.64 R12, desc[UR6][R16.64+-0x10] ;  /* 0xfffff006100c7981 */ /* 0x002ea4000c1e1b00 */
[----:B--2---:R-:W-:-:S07]  /*0270*/  DFMA R12, R12, R14, R10 ;  /* 0x0000000e0c0c722b */ /* 0x004fce000000000a */
[----:B------:R1:W-:Y:S04]  /*0280*/  STG.E.64 desc[UR6][R4.64], R12 ;  /* 0x0000000c04007986 */ /* 0x0003e8000c101b06 */
[----:B------:R-:W2:Y:S02]  /*0290*/  LDG.E.64 R14, desc[UR6][R2.64] ;  /* 0x00000006020e7981 */ /* 0x000ea4000c1e1b00 */
[----:B--2---:R-:W-:-:S05]  /*02a0*/  IADD3 R18, P0, PT, R14, R0, RZ ;  /* 0x000000000e127210 */ /* 0x004fca0007f1e0ff */
[----:B------:R-:W-:Y:S02]  /*02b0*/  IMAD.X R19, R15, 0x1, R9, P0 ;  /* 0x000000010f137824 */ /* 0x000fe400000e0609 */
[----:B------:R-:W2:Y:S04]  /*02c0*/  LDG.E.64 R14, desc[UR6][R6.64+-0x8] ;  /* 0xfffff806060e7981 */ /* 0x000ea8000c1e1b00 */
[----:B0-----:R-:W2:Y:S02]  /*02d0*/  LDG.E.64 R10, desc[UR6][R18.64+-0x8] ;  /* 0xfffff806120a7981 */ /* 0x001ea4000c1e1b00 */
[----:B--2---:R-:W-:-:S07]  /*02e0*/  DFMA R10, R10, R14, R12 ;  /* 0x0000000e0a0a722b */ /* 0x004fce000000000c */
        /* <DEDUP_REMOVED lines=16> */
[----:B--2---:R-:W-:-:S04]  /*03f0*/  IADD3 R16, P0, PT, R14, R0, RZ ;  /* 0x000000000e107210 */ /* 0x004fc80007f1e0ff */
[----:B------:R-:W-:Y:S02]  /*0400*/  IADD3.X R17, PT, PT, R15, R9, RZ, P0, !PT ;  /* 0x000000090f117210 */ /* 0x000fe400007fe4ff */
        /* <DEDUP_REMOVED lines=11> */
[----:B------:R-:W2:Y:S04]  /*04c0*/  LDG.E.64 R10, desc[UR6][R2.64] ;  /* 0x00000006020a7981 */ /* 0x000ea8000c1e1b00 */
[----:B-1----:R-:W3:Y:S01]  /*04d0*/  LDG.E.64 R12, desc[UR6][R6.64+0x20] ;  /* 0x00002006060c7981 */ /* 0x002ee2000c1e1b00 */
[----:B--2---:R-:W-:-:S05]  /*04e0*/  IADD3 R16, P0, PT, R10, R0, RZ ;  /* 0x000000000a107210 */ /* 0x004fca0007f1e0ff */
[----:B------:R-:W-:-:S05]  /*04f0*/  IMAD.X R17, R11, 0x1, R9, P0 ;  /* 0x000000010b117824 */ /* 0x000fca00000e0609 */
[----:B------:R-:W3:Y:S02]  /*0500*/  LDG.E.64 R10, desc[UR6][R16.64+0x20] ;  /* 0x00002006100a7981 */ /* 0x000ee4000c1e1b00 */
[----:B---3--:R-:W-:-:S07]  /*0510*/  DFMA R10, R10, R12, R14 ;  /* 0x0000000c0a0a722b */ /* 0x008fce000000000e */
[----:B------:R1:W-:Y:S04]  /*0520*/  STG.E.64 desc[UR6][R4.64], R10 ;  /* 0x0000000a04007986 */ /* 0x0003e8000c101b06 */
[----:B------:R-:W2:Y:S04]  /*0530*/  LDG.E.64 R12, desc[UR6][R2.64] ;  /* 0x00000006020c7981 */ /* 0x000ea8000c1e1b00 */
[----:B0-----:R-:W3:Y:S01]  /*0540*/  LDG.E.64 R14, desc[UR6][R6.64+0x28] ;  /* 0x00002806060e7981 */ /* 0x001ee2000c1e1b00 */
[----:B--2---:R-:W-:-:S05]  /*0550*/  IADD3 R18, P0, PT, R12, R0, RZ ;  /* 0x000000000c127210 */ /* 0x004fca0007f1e0ff */
[----:B------:R-:W-:-:S05]  /*0560*/  IMAD.X R19, R13, 0x1, R9, P0 ;  /* 0x000000010d137824 */ /* 0x000fca00000e0609 */
        /* <DEDUP_REMOVED lines=11> */
[----:B--2---:R-:W-:-:S04]  /*0620*/  IADD3 R18, P0, PT, R14, R0, RZ ;  /* 0x000000000e127210 */ /* 0x004fc80007f1e0ff */
[----:B------:R-:W-:Y:S02]  /*0630*/  IADD3.X R19, PT, PT, R15, R9, RZ, P0, !PT ;  /* 0x000000090f137210 */ /* 0x000fe400007fe4ff */
        /* <DEDUP_REMOVED lines=25> */
[----:B------:R-:W2:Y:S04]  /*07d0*/  LDG.E.64 R10, desc[UR6][R2.64] ;  /* 0x00000006020a7981 */ /* 0x000ea8000c1e1b00 */
[----:B0-----:R-:W3:Y:S01]  /*07e0*/  LDG.E.64 R12, desc[UR6][R6.64+0x58] ;  /* 0x00005806060c7981 */ /* 0x001ee2000c1e1b00 */
[----:B--2---:R-:W-:-:S04]  /*07f0*/  IADD3 R18, P0, PT, R10, R0, RZ ;  /* 0x000000000a127210 */ /* 0x004fc80007f1e0ff */
[----:B------:R-:W-:-:S05]  /*0800*/  IADD3.X R19, PT, PT, R11, R9, RZ, P0, !PT ;  /* 0x000000090b137210 */ /* 0x000fca00007fe4ff */
[----:B------:R-:W3:Y:S01]  /*0810*/  LDG.E.64 R10, desc[UR6][R18.64+0x58] ;  /* 0x00005806120a7981 */ /* 0x000ee2000c1e1b00 */
[----:B------:R-:W-:-:S04]  /*0820*/  UIADD3 UR4, UPT, UPT, UR4, 0x10, URZ ;  /* 0x0000001004047890 */ /* 0x000fc8000fffe0ff */
[----:B------:R-:W-:Y:S01]  /*0830*/  UISETP.NE.AND UP0, UPT, UR4, 0x310, UPT ;  /* 0x000003100400788c */ /* 0x000fe2000bf05270 */
[----:B------:R-:W-:Y:S02]  /*0840*/  IADD3 R8, P1, PT, R6, 0x80, RZ ;  /* 0x0000008006087810 */ /* 0x000fe40007f3e0ff */
[----:B------:R-:W-:-:S05]  /*0850*/  IADD3 R0, P0, PT, R0, 0x80, RZ ;  /* 0x0000008000007810 */ /* 0x000fca0007f1e0ff */
[----:B------:R-:W-:Y:S01]  /*0860*/  IMAD.X R9, RZ, RZ, R9, P0 ;  /* 0x000000ffff097224 */ /* 0x000fe200000e0609 */
[----:B---3--:R-:W-:-:S07]  /*0870*/  DFMA R10, R10, R12, R14 ;  /* 0x0000000c0a0a722b */ /* 0x008fce000000000e */
[----:B------:R1:W-:Y:S01]  /*0880*/  STG.E.64 desc[UR6][R4.64], R10 ;  /* 0x0000000a04007986 */ /* 0x0003e2000c101b06 */
[----:B------:R-:W-:Y:S01]  /*0890*/  IMAD.X R13, RZ, RZ, R7, P1 ;  /* 0x000000ffff0d7224 */ /* 0x000fe200008e0607 */
[----:B------:R-:W-:Y:S06]  /*08a0*/  BRA.U UP0, `(.L_x_38) ;  /* 0xfffffff9001c7547 */ /* 0x000fec000b83ffff */
[----:B------:R-:W-:Y:S01]  /*08b0*/  DSETP.MAX.AND P0, P1, RZ, R10, PT ;  /* 0x0000000aff00722a */ /* 0x000fe2000390f000 */
[----:B------:R-:W-:Y:S01]  /*08c0*/  IMAD.MOV.U32 R3, RZ, RZ, R11 ;  /* 0x000000ffff037224 */ /* 0x000fe200078e000b */
[----:B------:R-:W-:Y:S01]  /*08d0*/  MOV R0, RZ ;  /* 0x000000ff00007202 */ /* 0x000fe20000000f00 */
[----:B------:R-:W-:-:S03]  /*08e0*/  IMAD.MOV.U32 R2, RZ, RZ, RZ ;  /* 0x000000ffff027224 */ /* 0x000fc600078e00ff */
[----:B------:R-:W-:Y:S02]  /*08f0*/  FSEL R7, R0, R3, P0 ;  /* 0x0000000300077208 */ /* 0x000fe40000000000 */
[----:B------:R-:W-:-:S06]  /*0900*/  SEL R2, R2, R10, P0 ;  /* 0x0000000a02027207 */ /* 0x000fcc0000000000 */
[----:B------:R-:W-:-:S05]  /*0910*/  @P1 LOP3.LUT R7, R3, 0x80000, RZ, 0xfc, !PT ;  /* 0x0008000003071812 */ /* 0x000fca00078efcff */
[----:B------:R-:W-:-:S05]  /*0920*/  IMAD.MOV.U32 R3, RZ, RZ, R7 ;  /* 0x000000ffff037224 */ /* 0x000fca00078e0007 */
[----:B------:R-:W-:Y:S01]  /*0930*/  STG.E.64 desc[UR6][R4.64], R2 ;  /* 0x0000000204007986 */ /* 0x000fe2000c101b06 */
[----:B------:R-:W-:Y:S05]  /*0940*/  EXIT ;  /* 0x000000000000794d */ /* 0x000fea0003800000 */
.L_x_39:
        /* <DEDUP_REMOVED lines=11> */
.L_x_48:


//--------------------- .nv.shared.reserved.0     --------------------------
	.section	.nv.shared.reserved.0,"aw",@nobits
	.weak		__nv_reservedSMEM_offset_0_alias
	.size		__nv_reservedSMEM_offset_0_alias, 0, 64
	.other		__nv_reservedSMEM_offset_0_alias,@"STO_CUDA_RESERVED_SHARED STV_DEFAULT"
__nv_reservedSMEM_offset_0_alias:
	.zero		0
	.zero		64


//--------------------- .nv.constant0._Z11findCorrectPdPiS_S_ --------------------------
	.section	.nv.constant0._Z11findCorrectPdPiS_S_,"a",@progbits
	.sectionflags	@""
	.align	4
.nv.constant0._Z11findCorrectPdPiS_S_:
	.zero		928


//--------------------- .nv.constant0._Z17updateHiddenLayerP19NeuralNetworkDevicePdS1_ --------------------------
	.section	.nv.constant0._Z17updateHiddenLayerP19NeuralNetworkDevicePdS1_,"a",@progbits
	.sectionflags	@""
	.align	4
.nv.constant0._Z17updateHiddenLayerP19NeuralNetworkDevicePdS1_:
	.zero		920


//--------------------- .nv.constant0._Z17updateOutputLayerP19NeuralNetworkDevicePdS1_ --------------------------
	.section	.nv.constant0._Z17updateOutputLayerP19NeuralNetworkDevicePdS1_,"a",@progbits
	.sectionflags	@""
	.align	4
.nv.constant0._Z17updateOutputLayerP19NeuralNetworkDevicePdS1_:
	.zero		920


//--------------------- .nv.constant0._Z22computerHiddenGradientP19NeuralNetworkDevicePdS1_S1_ --------------------------
	.section	.nv.constant0._Z22computerHiddenGradientP19NeuralNetworkDevicePdS1_S1_,"a",@progbits
	.sectionflags	@""
	.align	4
.nv.constant0._Z22computerHiddenGradientP19NeuralNetworkDevicePdS1_S1_:
	.zero		928


//--------------------- .nv.constant0._Z22computerOutputGradientPdS_S_ --------------------------
	.section	.nv.constant0._Z22computerOutputGradientPdS_S_,"a",@progbits
	.sectionflags	@""
	.align	4
.nv.constant0._Z22computerOutputGradientPdS_S_:
	.zero		920


//--------------------- .nv.constant0._Z18applySoftMaxDevicePd --------------------------
	.section	.nv.constant0._Z18applySoftMaxDevicePd,"a",@progbits
	.sectionflags	@""
	.align	4
.nv.constant0._Z18applySoftMaxDevicePd:
	.zero		904


//--------------------- .nv.constant0._Z19forwardKernalOutputP19NeuralNetworkDevicePdS1_ --------------------------
	.section	.nv.constant0._Z19forwardKernalOutputP19NeuralNetworkDevicePdS1_,"a",@progbits
	.sectionflags	@""
	.align	4
.nv.constant0._Z19forwardKernalOutputP19NeuralNetworkDevicePdS1_:
	.zero		920


//--------------------- .nv.constant0._Z19forwardKernalHiddenP19NeuralNetworkDevicePdS1_ --------------------------
	.section	.nv.constant0._Z19forwardKernalHiddenP19NeuralNetworkDevicePdS1_,"a",@progbits
	.sectionflags	@""
	.align	4
.nv.constant0._Z19forwardKernalHiddenP19NeuralNetworkDevicePdS1_:
	.zero		920


//--------------------- SYMBOLS --------------------------

	.type		.nv.reservedSmem.offset0,@object
	.size		.nv.reservedSmem.offset0,0x4
